	.target	sm_100a

	.elftype	@"ET_EXEC"


//--------------------- .note.nv.tkinfo           --------------------------
	.section	.note.nv.tkinfo,"",@"SHT_NOTE"
	.sectionflags	@"SHF_NOTE_NV_TKINFO"
	.tkinfo
        /*0018*/ 	.word	0x00000002
        /*0030*/ 	.string	""
        /*0030*/ 	.string	"ptxas"
        /*0030*/ 	.string	"Cuda compilation tools, release 13.0, V13.0.88"
        /*0030*/ 	.string	"Build cuda_13.0.r13.0/compiler.36424714_0"
        /*0030*/ 	.string	"-arch sm_100a -m 64 "



//--------------------- .note.nv.cuinfo           --------------------------
	.section	.note.nv.cuinfo,"",@"SHT_NOTE"
	.sectionflags	@"SHF_NOTE_NV_CUINFO"
        /*0018*/ 	.short	0x0002
        /*001a*/ 	.short	0x0064
        /*001c*/ 	.short	0x0082
	.zero		2


//--------------------- .nv.info                  --------------------------
	.section	.nv.info,"",@"SHT_CUDA_INFO"
	.align	4


	//----- nvinfo : EIATTR_REGCOUNT
	.align		4
        /*0000*/ 	.byte	0x04, 0x2f
        /*0002*/ 	.short	(.L_19 - .L_18)
	.align		4
.L_18:
        /*0004*/ 	.word	index@(_ZN7cutlass13device_kernelINS_4gemm6kernel13GemmUniversalIN4cute5tupleIJiiiiEEENS1_10collective13CollectiveMmaINS1_35MainloopSm100TmaUmmaWarpSpecializedILi2ELi2ELi4ENS5_IJNS4_1CILi1EEESB_SB_EEEEENS5_IJNSA_ILi128EEESE_NSA_ILi64EEEEEENS_6half_tENS5_IJSB_llEEESH_NS5_IJlSB_lEEENS4_8TiledMMAINS4_8MMA_AtomIJNS4_20SM100_MMA_F16BF16_SSISH_SH_fLi128ELi128ELNS4_4UMMA5MajorE1ELSO_0ELNSN_7ScaleInE0ELSP_0EEEEEENS4_6LayoutISC_NS5_IJNSA_ILi0EEEST_ST_EEEEENS5_IJNS4_10UnderscoreESW_SW_EEEEENS4_13SM90_TMA_LOADENS4_14ComposedLayoutINS4_7SwizzleILi3ELi4ELi3EEENS4_18smem_ptr_flag_bitsILi16EEENSS_INS5_IJSF_NSA_ILi8EEEEEENS5_IJSB_SF_EEEEEEEvNS4_8identityESZ_NS10_IS12_S14_NSS_INS5_IJS15_SF_EEENS5_IJSF_SB_EEEEEEEvS1A_EENS_8epilogue10collective18CollectiveEpilogueINS1G_23Sm100TmaWarpSpecializedILi4ELi2ELi32ELb1ELb0EEEJSG_NS5_IJNSS_ISE_SB_EENSS_INSA_ILi32EEESB_EEEEESH_SJ_SH_SJ_NS1G_6fusion15FusionCallbacksIS1K_NS1P_17LinearCombinationISH_fSH_fLNS_15FloatRoundStyleE2EEESG_S1O_JEEENS4_5SM1004TMEM4LOAD26SM100_TMEM_LOAD_32dp32b32xESZ_NS10_INS11_ILi2ELi4ELi3EEES14_NSS_INS5_IJS15_S1M_EEENS5_IJS1M_SB_EEEEEEENS4_39AutoVectorizingCopyWithAssumedAlignmentILi128EEENS4_14SM90_TMA_STOREES23_S25_S25_EEEvvEEEEvNT_6ParamsE)
        /*0008*/ 	.word	0x0000006e


	//----- nvinfo : EIATTR_FRAME_SIZE
	.align		4
.L_19:
        /*000c*/ 	.byte	0x04, 0x11
        /*000e*/ 	.short	(.L_21 - .L_20)
	.align		4
.L_20:
        /*0010*/ 	.word	index@($__internal_2_$__cuda_sm10x_tcgen05_guardrail_trap_unallocated_columns_being_dealloced)
        /*0014*/ 	.word	0x00000000


	//----- nvinfo : EIATTR_FRAME_SIZE
	.align		4
.L_21:
        /*0018*/ 	.byte	0x04, 0x11
        /*001a*/ 	.short	(.L_23 - .L_22)
	.align		4
.L_22:
        /*001c*/ 	.word	index@($__internal_1_$__cuda_sm10x_tcgen05_guardrail_trap_phase_invalid_during_alloc)
        /*0020*/ 	.word	0x00000000


	//----- nvinfo : EIATTR_FRAME_SIZE
	.align		4
.L_23:
        /*0024*/ 	.byte	0x04, 0x11
        /*0026*/ 	.short	(.L_25 - .L_24)
	.align		4
.L_24:
        /*0028*/ 	.word	index@($__internal_0_$__cuda_sm10x_tcgen05_guardrail_trap_col_being_dealloced_not_returned_by_alloc)
        /*002c*/ 	.word	0x00000000


	//----- nvinfo : EIATTR_FRAME_SIZE
	.align		4
.L_25:
        /*0030*/ 	.byte	0x04, 0x11
        /*0032*/ 	.short	(.L_27 - .L_26)
	.align		4
.L_26:
        /*0034*/ 	.word	index@(_ZN7cutlass13device_kernelINS_4gemm6kernel13GemmUniversalIN4cute5tupleIJiiiiEEENS1_10collective13CollectiveMmaINS1_35MainloopSm100TmaUmmaWarpSpecializedILi2ELi2ELi4ENS5_IJNS4_1CILi1EEESB_SB_EEEEENS5_IJNSA_ILi128EEESE_NSA_ILi64EEEEEENS_6half_tENS5_IJSB_llEEESH_NS5_IJlSB_lEEENS4_8TiledMMAINS4_8MMA_AtomIJNS4_20SM100_MMA_F16BF16_SSISH_SH_fLi128ELi128ELNS4_4UMMA5MajorE1ELSO_0ELNSN_7ScaleInE0ELSP_0EEEEEENS4_6LayoutISC_NS5_IJNSA_ILi0EEEST_ST_EEEEENS5_IJNS4_10UnderscoreESW_SW_EEEEENS4_13SM90_TMA_LOADENS4_14ComposedLayoutINS4_7SwizzleILi3ELi4ELi3EEENS4_18smem_ptr_flag_bitsILi16EEENSS_INS5_IJSF_NSA_ILi8EEEEEENS5_IJSB_SF_EEEEEEEvNS4_8identityESZ_NS10_IS12_S14_NSS_INS5_IJS15_SF_EEENS5_IJSF_SB_EEEEEEEvS1A_EENS_8epilogue10collective18CollectiveEpilogueINS1G_23Sm100TmaWarpSpecializedILi4ELi2ELi32ELb1ELb0EEEJSG_NS5_IJNSS_ISE_SB_EENSS_INSA_ILi32EEESB_EEEEESH_SJ_SH_SJ_NS1G_6fusion15FusionCallbacksIS1K_NS1P_17LinearCombinationISH_fSH_fLNS_15FloatRoundStyleE2EEESG_S1O_JEEENS4_5SM1004TMEM4LOAD26SM100_TMEM_LOAD_32dp32b32xESZ_NS10_INS11_ILi2ELi4ELi3EEES14_NSS_INS5_IJS15_S1M_EEENS5_IJS1M_SB_EEEEEEENS4_39AutoVectorizingCopyWithAssumedAlignmentILi128EEENS4_14SM90_TMA_STOREES23_S25_S25_EEEvvEEEEvNT_6ParamsE)
        /*0038*/ 	.word	0x00000000


	//----- nvinfo : EIATTR_MIN_STACK_SIZE
	.align		4
.L_27:
        /*003c*/ 	.byte	0x04, 0x12
        /*003e*/ 	.short	(.L_29 - .L_28)
	.align		4
.L_28:
        /*0040*/ 	.word	index@(_ZN7cutlass13device_kernelINS_4gemm6kernel13GemmUniversalIN4cute5tupleIJiiiiEEENS1_10collective13CollectiveMmaINS1_35MainloopSm100TmaUmmaWarpSpecializedILi2ELi2ELi4ENS5_IJNS4_1CILi1EEESB_SB_EEEEENS5_IJNSA_ILi128EEESE_NSA_ILi64EEEEEENS_6half_tENS5_IJSB_llEEESH_NS5_IJlSB_lEEENS4_8TiledMMAINS4_8MMA_AtomIJNS4_20SM100_MMA_F16BF16_SSISH_SH_fLi128ELi128ELNS4_4UMMA5MajorE1ELSO_0ELNSN_7ScaleInE0ELSP_0EEEEEENS4_6LayoutISC_NS5_IJNSA_ILi0EEEST_ST_EEEEENS5_IJNS4_10UnderscoreESW_SW_EEEEENS4_13SM90_TMA_LOADENS4_14ComposedLayoutINS4_7SwizzleILi3ELi4ELi3EEENS4_18smem_ptr_flag_bitsILi16EEENSS_INS5_IJSF_NSA_ILi8EEEEEENS5_IJSB_SF_EEEEEEEvNS4_8identityESZ_NS10_IS12_S14_NSS_INS5_IJS15_SF_EEENS5_IJSF_SB_EEEEEEEvS1A_EENS_8epilogue10collective18CollectiveEpilogueINS1G_23Sm100TmaWarpSpecializedILi4ELi2ELi32ELb1ELb0EEEJSG_NS5_IJNSS_ISE_SB_EENSS_INSA_ILi32EEESB_EEEEESH_SJ_SH_SJ_NS1G_6fusion15FusionCallbacksIS1K_NS1P_17LinearCombinationISH_fSH_fLNS_15FloatRoundStyleE2EEESG_S1O_JEEENS4_5SM1004TMEM4LOAD26SM100_TMEM_LOAD_32dp32b32xESZ_NS10_INS11_ILi2ELi4ELi3EEES14_NSS_INS5_IJS15_S1M_EEENS5_IJS1M_SB_EEEEEEENS4_39AutoVectorizingCopyWithAssumedAlignmentILi128EEENS4_14SM90_TMA_STOREES23_S25_S25_EEEvvEEEEvNT_6ParamsE)
        /*0044*/ 	.word	0x00000000
.L_29:


//--------------------- .nv.compat                --------------------------
	.section	.nv.compat,"",@"SHT_CUDA_COMPAT_INFO"
	.align	4
        /*0000*/ 	.byte	0x02, 0x09, 0x01, 0x00, 0x02, 0x02, 0x02, 0x00, 0x02, 0x05, 0x05, 0x00, 0x03, 0x07, 0x01, 0x01
        /*0010*/ 	.byte	0x02, 0x03, 0x01, 0x00, 0x02, 0x06, 0x01, 0x00, 0x04, 0x0b, 0x08, 0x00, 0x09, 0x00, 0x00, 0x00
        /*0020*/ 	.byte	0x00, 0x00, 0x00, 0x00


//--------------------- .nv.info._ZN7cutlass13device_kernelINS_4gemm6kernel13GemmUniversalIN4cute5tupleIJiiiiEEENS1_10collective13CollectiveMmaINS1_35MainloopSm100TmaUmmaWarpSpecializedILi2ELi2ELi4ENS5_IJNS4_1CILi1EEESB_SB_EEEEENS5_IJNSA_ILi128EEESE_NSA_ILi64EEEEEENS_6half_tENS5_IJSB_llEEESH_NS5_IJlSB_lEEENS4_8TiledMMAINS4_8MMA_AtomIJNS4_20SM100_MMA_F16BF16_SSISH_SH_fLi128ELi128ELNS4_4UMMA5MajorE1ELSO_0ELNSN_7ScaleInE0ELSP_0EEEEEENS4_6LayoutISC_NS5_IJNSA_ILi0EEEST_ST_EEEEENS5_IJNS4_10UnderscoreESW_SW_EEEEENS4_13SM90_TMA_LOADENS4_14ComposedLayoutINS4_7SwizzleILi3ELi4ELi3EEENS4_18smem_ptr_flag_bitsILi16EEENSS_INS5_IJSF_NSA_ILi8EEEEEENS5_IJSB_SF_EEEEEEEvNS4_8identityESZ_NS10_IS12_S14_NSS_INS5_IJS15_SF_EEENS5_IJSF_SB_EEEEEEEvS1A_EENS_8epilogue10collective18CollectiveEpilogueINS1G_23Sm100TmaWarpSpecializedILi4ELi2ELi32ELb1ELb0EEEJSG_NS5_IJNSS_ISE_SB_EENSS_INSA_ILi32EEESB_EEEEESH_SJ_SH_SJ_NS1G_6fusion15FusionCallbacksIS1K_NS1P_17LinearCombinationISH_fSH_fLNS_15FloatRoundStyleE2EEESG_S1O_JEEENS4_5SM1004TMEM4LOAD26SM100_TMEM_LOAD_32dp32b32xESZ_NS10_INS11_ILi2ELi4ELi3EEES14_NSS_INS5_IJS15_S1M_EEENS5_IJS1M_SB_EEEEEEENS4_39AutoVectorizingCopyWithAssumedAlignmentILi128EEENS4_14SM90_TMA_STOREES23_S25_S25_EEEvvEEEEvNT_6ParamsE --------------------------
	.section	.nv.info._ZN7cutlass13device_kernelINS_4gemm6kernel13GemmUniversalIN4cute5tupleIJiiiiEEENS1_10collective13CollectiveMmaINS1_35MainloopSm100TmaUmmaWarpSpecializedILi2ELi2ELi4ENS5_IJNS4_1CILi1EEESB_SB_EEEEENS5_IJNSA_ILi128EEESE_NSA_ILi64EEEEEENS_6half_tENS5_IJSB_llEEESH_NS5_IJlSB_lEEENS4_8TiledMMAINS4_8MMA_AtomIJNS4_20SM100_MMA_F16BF16_SSISH_SH_fLi128ELi128ELNS4_4UMMA5MajorE1ELSO_0ELNSN_7ScaleInE0ELSP_0EEEEEENS4_6LayoutISC_NS5_IJNSA_ILi0EEEST_ST_EEEEENS5_IJNS4_10UnderscoreESW_SW_EEEEENS4_13SM90_TMA_LOADENS4_14ComposedLayoutINS4_7SwizzleILi3ELi4ELi3EEENS4_18smem_ptr_flag_bitsILi16EEENSS_INS5_IJSF_NSA_ILi8EEEEEENS5_IJSB_SF_EEEEEEEvNS4_8identityESZ_NS10_IS12_S14_NSS_INS5_IJS15_SF_EEENS5_IJSF_SB_EEEEEEEvS1A_EENS_8epilogue10collective18CollectiveEpilogueINS1G_23Sm100TmaWarpSpecializedILi4ELi2ELi32ELb1ELb0EEEJSG_NS5_IJNSS_ISE_SB_EENSS_INSA_ILi32EEESB_EEEEESH_SJ_SH_SJ_NS1G_6fusion15FusionCallbacksIS1K_NS1P_17LinearCombinationISH_fSH_fLNS_15FloatRoundStyleE2EEESG_S1O_JEEENS4_5SM1004TMEM4LOAD26SM100_TMEM_LOAD_32dp32b32xESZ_NS10_INS11_ILi2ELi4ELi3EEES14_NSS_INS5_IJS15_S1M_EEENS5_IJS1M_SB_EEEEEEENS4_39AutoVectorizingCopyWithAssumedAlignmentILi128EEENS4_14SM90_TMA_STOREES23_S25_S25_EEEvvEEEEvNT_6ParamsE,"",@"SHT_CUDA_INFO"
	.sectionflags	@""
	.align	4


	//----- nvinfo : EIATTR_CUDA_API_VERSION
	.align		4
        /*0000*/ 	.byte	0x04, 0x37
        /*0002*/ 	.short	(.L_31 - .L_30)
.L_30:
        /*0004*/ 	.word	0x00000082


	//----- nvinfo : EIATTR_KPARAM_INFO
	.align		4
.L_31:
        /*0008*/ 	.byte	0x04, 0x17
        /*000a*/ 	.short	(.L_33 - .L_32)
.L_32:
        /*000c*/ 	.word	0x00000000
        /*0010*/ 	.short	0x0000
        /*0012*/ 	.short	0x0000
        /*0014*/ 	.byte	0x00, 0xf0, 0x01, 0x20


	//----- nvinfo : EIATTR_AT_ENTRY_FRAGMENTS
	.align		4
.L_33:
        /*0018*/ 	.byte	0x04, 0x4f
        /*001a*/ 	.short	(.L_35 - .L_34)


	//   ....[0]....
.L_34:
        /*001c*/ 	.word	0x00000006


	//----- nvinfo : EIATTR_RESERVED_SMEM_USED
	.align		4
.L_35:
        /*0020*/ 	.byte	0x01, 0x41
	.zero		2


	//----- nvinfo : EIATTR_SPARSE_MMA_MASK
	.align		4
        /*0024*/ 	.byte	0x03, 0x50
        /*0026*/ 	.short	0x0000


	//----- nvinfo : EIATTR_TCGEN05_1CTA_USED
	.align		4
        /*0028*/ 	.byte	0x01, 0x51
	.zero		2


	//----- nvinfo : EIATTR_MAXREG_COUNT
	.align		4
        /*002c*/ 	.byte	0x03, 0x1b
        /*002e*/ 	.short	0x00ff


	//----- nvinfo : EIATTR_NUM_BARRIERS
	.align		4
        /*0030*/ 	.byte	0x02, 0x4c
        /*0032*/ 	.byte	0x07
	.zero		1


	//----- nvinfo : EIATTR_EXTERNS
	.align		4
        /*0034*/ 	.byte	0x04, 0x0f
        /*0036*/ 	.short	(.L_37 - .L_36)


	//   ....[0]....
	.align		4
.L_36:
        /*0038*/ 	.word	index@(__assertfail)


	//----- nvinfo : EIATTR_MERCURY_ISA_VERSION
	.align		4
.L_37:
        /*003c*/ 	.byte	0x03, 0x5f
        /*003e*/ 	.short	0x0101


	//----- nvinfo : EIATTR_INT_WARP_WIDE_INSTR_OFFSETS
	.align		4
        /*0040*/ 	.byte	0x04, 0x31
        /*0042*/ 	.short	(.L_39 - .L_38)


	//   ....[0]....
.L_38:
        /*0044*/ 	.word	0x00001e40


	//   ....[1]....
        /*0048*/ 	.word	0x00003760


	//   ....[2]....
        /*004c*/ 	.word	0x00003790


	//   ....[3]....
        /*0050*/ 	.word	0x000037e0


	//   ....[4]....
        /*0054*/ 	.word	0x00004100


	//   ....[5]....
        /*0058*/ 	.word	0x00004160


	//   ....[6]....
        /*005c*/ 	.word	0x00004240


	//   ....[7]....
        /*0060*/ 	.word	0x000042b0


	//   ....[8]....
        /*0064*/ 	.word	0x000043c0


	//   ....[9]....
        /*0068*/ 	.word	0x00004450


	//   ....[10]....
        /*006c*/ 	.word	0x00004620


	//   ....[11]....
        /*0070*/ 	.word	0x00004780


	//----- nvinfo : EIATTR_COOP_GROUP_MASK_REGIDS
	.align		4
.L_39:
        /*0074*/ 	.byte	0x04, 0x29
        /*0076*/ 	.short	(.L_41 - .L_40)


	//   ....[0]....
.L_40:
        /*0078*/ 	.word	0xffffffff


	//   ....[1]....
        /*007c*/ 	.word	0xffffffff


	//   ....[2]....
        /*0080*/ 	.word	0xffffffff


	//   ....[3]....
        /*0084*/ 	.word	0xffffffff


	//   ....[4]....
        /*0088*/ 	.word	0xffffffff


	//   ....[5]....
        /*008c*/ 	.word	0xffffffff


	//   ....[6]....
        /*0090*/ 	.word	0xffffffff


	//   ....[7]....
        /*0094*/ 	.word	0xffffffff


	//   ....[8]....
        /*0098*/ 	.word	0xffffffff


	//   ....[9]....
        /*009c*/ 	.word	0xffffffff


	//   ....[10]....
        /*00a0*/ 	.word	0xffffffff


	//   ....[11]....
        /*00a4*/ 	.word	0xffffffff


	//   ....[12]....
        /*00a8*/ 	.word	0xffffffff


	//----- nvinfo : EIATTR_COOP_GROUP_INSTR_OFFSETS
	.align		4
.L_41:
        /*00ac*/ 	.byte	0x04, 0x28
        /*00ae*/ 	.short	(.L_43 - .L_42)


	//   ....[0]....
.L_42:
        /*00b0*/ 	.word	0x00000090


	//   ....[1]....
        /*00b4*/ 	.word	0x000004d0


	//   ....[2]....
        /*00b8*/ 	.word	0x00000600


	//   ....[3]....
        /*00bc*/ 	.word	0x000007a0


	//   ....[4]....
        /*00c0*/ 	.word	0x000008a0


	//   ....[5]....
        /*00c4*/ 	.word	0x00000a10


	//   ....[6]....
        /*00c8*/ 	.word	0x00000bb0


	//   ....[7]....
        /*00cc*/ 	.word	0x00001d20


	//   ....[8]....
        /*00d0*/ 	.word	0x000029e0


	//   ....[9]....
        /*00d4*/ 	.word	0x00002bf0


	//   ....[10]....
        /*00d8*/ 	.word	0x00002c20


	//   ....[11]....
        /*00dc*/ 	.word	0x00003650


	//   ....[12]....
        /*00e0*/ 	.word	0x00003880


	//----- nvinfo : EIATTR_VRC_CTA_INIT_COUNT
	.align		4
.L_43:
        /*00e4*/ 	.byte	0x02, 0x4a
        /*00e6*/ 	.byte	0x80
	.zero		1


	//----- nvinfo : EIATTR_SYSCALL_OFFSETS
	.align		4
        /*00e8*/ 	.byte	0x04, 0x46
        /*00ea*/ 	.short	(.L_45 - .L_44)


	//   ....[0]....
.L_44:
        /*00ec*/ 	.word	0x00005200


	//   ....[1]....
        /*00f0*/ 	.word	0x000052f0


	//   ....[2]....
        /*00f4*/ 	.word	0x00005a60


	//   ....[3]....
        /*00f8*/ 	.word	0x000066e0


	//   ....[4]....
        /*00fc*/ 	.word	0x00007330


	//   ....[5]....
        /*0100*/ 	.word	0x00007f80


	//----- nvinfo : EIATTR_MBARRIER_INSTR_OFFSETS
	.align		4
.L_45:
        /*0104*/ 	.byte	0x04, 0x39
        /*0106*/ 	.short	(.L_47 - .L_46)


	//   ....[0]....
.L_46:
        /*0108*/ 	.word	0x000005b0
        /*010c*/ 	.word	0x000000ff
        /*0110*/ 	.word	0x00000000
        /*0114*/ 	.short	0x0100
        /*0116*/ 	.byte	0x05
	.zero		1


	//   ....[1]....
        /*0118*/ 	.word	0x000005c0
        /*011c*/ 	.word	0x000000ff
        /*0120*/ 	.word	0x00000010
        /*0124*/ 	.short	0x0100
        /*0126*/ 	.byte	0x05
	.zero		1


	//   ....[2]....
        /*0128*/ 	.word	0x000005d0
        /*012c*/ 	.word	0x000000ff
        /*0130*/ 	.word	0x00000008
        /*0134*/ 	.short	0x0100
        /*0136*/ 	.byte	0x05
	.zero		1


	//   ....[3]....
        /*0138*/ 	.word	0x000005e0
        /*013c*/ 	.word	0x000000ff
        /*0140*/ 	.word	0x00000018
        /*0144*/ 	.short	0x0100
        /*0146*/ 	.byte	0x05
	.zero		1


	//   ....[4]....
        /*0148*/ 	.word	0x00000710
        /*014c*/ 	.word	0x000000ff
        /*0150*/ 	.word	0x00000020
        /*0154*/ 	.short	0x0100
        /*0156*/ 	.byte	0x07
	.zero		1


	//   ....[5]....
        /*0158*/ 	.word	0x00000720
        /*015c*/ 	.word	0x000000ff
        /*0160*/ 	.word	0x00000040
        /*0164*/ 	.short	0x0100
        /*0166*/ 	.byte	0x07
	.zero		1


	//   ....[6]....
        /*0168*/ 	.word	0x00000730
        /*016c*/ 	.word	0x000000ff
        /*0170*/ 	.word	0x00000028
        /*0174*/ 	.short	0x0100
        /*0176*/ 	.byte	0x07
	.zero		1


	//   ....[7]....
        /*0178*/ 	.word	0x00000740
        /*017c*/ 	.word	0x000000ff
        /*0180*/ 	.word	0x00000048
        /*0184*/ 	.short	0x0100
        /*0186*/ 	.byte	0x07
	.zero		1


	//   ....[8]....
        /*0188*/ 	.word	0x00000750
        /*018c*/ 	.word	0x000000ff
        /*0190*/ 	.word	0x00000030
        /*0194*/ 	.short	0x0100
        /*0196*/ 	.byte	0x07
	.zero		1


	//   ....[9]....
        /*0198*/ 	.word	0x00000760
        /*019c*/ 	.word	0x000000ff
        /*01a0*/ 	.word	0x00000050
        /*01a4*/ 	.short	0x0100
        /*01a6*/ 	.byte	0x07
	.zero		1


	//   ....[10]....
        /*01a8*/ 	.word	0x00000770
        /*01ac*/ 	.word	0x000000ff
        /*01b0*/ 	.word	0x00000038
        /*01b4*/ 	.short	0x0100
        /*01b6*/ 	.byte	0x07
	.zero		1


	//   ....[11]....
        /*01b8*/ 	.word	0x00000780
        /*01bc*/ 	.word	0x000000ff
        /*01c0*/ 	.word	0x00000058
        /*01c4*/ 	.short	0x0100
        /*01c6*/ 	.byte	0x07
	.zero		1


	//   ....[12]....
        /*01c8*/ 	.word	0x00000870
        /*01cc*/ 	.word	0x000000ff
        /*01d0*/ 	.word	0x00000060
        /*01d4*/ 	.short	0x0100
        /*01d6*/ 	.byte	0x05
	.zero		1


	//   ....[13]....
        /*01d8*/ 	.word	0x00000880
        /*01dc*/ 	.word	0x000000ff
        /*01e0*/ 	.word	0x00000068
        /*01e4*/ 	.short	0x0100
        /*01e6*/ 	.byte	0x05
	.zero		1


	//   ....[14]....
        /*01e8*/ 	.word	0x000009c0
        /*01ec*/ 	.word	0x000000ff
        /*01f0*/ 	.word	0x00000070
        /*01f4*/ 	.short	0x0100
        /*01f6*/ 	.byte	0x05
	.zero		1


	//   ....[15]....
        /*01f8*/ 	.word	0x000009d0
        /*01fc*/ 	.word	0x000000ff
        /*0200*/ 	.word	0x00000080
        /*0204*/ 	.short	0x0100
        /*0206*/ 	.byte	0x05
	.zero		1


	//   ....[16]....
        /*0208*/ 	.word	0x000009e0
        /*020c*/ 	.word	0x000000ff
        /*0210*/ 	.word	0x00000078
        /*0214*/ 	.short	0x0100
        /*0216*/ 	.byte	0x05
	.zero		1


	//   ....[17]....
        /*0218*/ 	.word	0x000009f0
        /*021c*/ 	.word	0x000000ff
        /*0220*/ 	.word	0x00000088
        /*0224*/ 	.short	0x0100
        /*0226*/ 	.byte	0x05
	.zero		1


	//   ....[18]....
        /*0228*/ 	.word	0x00000b20
        /*022c*/ 	.word	0x000000ff
        /*0230*/ 	.word	0x00000090
        /*0234*/ 	.short	0x0100
        /*0236*/ 	.byte	0x07
	.zero		1


	//   ....[19]....
        /*0238*/ 	.word	0x00000b30
        /*023c*/ 	.word	0x000000ff
        /*0240*/ 	.word	0x000000b0
        /*0244*/ 	.short	0x0100
        /*0246*/ 	.byte	0x07
	.zero		1


	//   ....[20]....
        /*0248*/ 	.word	0x00000b40
        /*024c*/ 	.word	0x000000ff
        /*0250*/ 	.word	0x00000098
        /*0254*/ 	.short	0x0100
        /*0256*/ 	.byte	0x07
	.zero		1


	//   ....[21]....
        /*0258*/ 	.word	0x00000b50
        /*025c*/ 	.word	0x000000ff
        /*0260*/ 	.word	0x000000b8
        /*0264*/ 	.short	0x0100
        /*0266*/ 	.byte	0x07
	.zero		1


	//   ....[22]....
        /*0268*/ 	.word	0x00000b60
        /*026c*/ 	.word	0x000000ff
        /*0270*/ 	.word	0x000000a0
        /*0274*/ 	.short	0x0100
        /*0276*/ 	.byte	0x07
	.zero		1


	//   ....[23]....
        /*0278*/ 	.word	0x00000b70
        /*027c*/ 	.word	0x000000ff
        /*0280*/ 	.word	0x000000c0
        /*0284*/ 	.short	0x0100
        /*0286*/ 	.byte	0x07
	.zero		1


	//   ....[24]....
        /*0288*/ 	.word	0x00000b80
        /*028c*/ 	.word	0x000000ff
        /*0290*/ 	.word	0x000000a8
        /*0294*/ 	.short	0x0100
        /*0296*/ 	.byte	0x07
	.zero		1


	//   ....[25]....
        /*0298*/ 	.word	0x00000b90
        /*029c*/ 	.word	0x000000ff
        /*02a0*/ 	.word	0x000000c8
        /*02a4*/ 	.short	0x0100
        /*02a6*/ 	.byte	0x07
	.zero		1


	//   ....[26]....
        /*02a8*/ 	.word	0x00000c80
        /*02ac*/ 	.word	0x000000ff
        /*02b0*/ 	.word	0x000000d0
        /*02b4*/ 	.short	0x0100
        /*02b6*/ 	.byte	0x05
	.zero		1


	//   ....[27]....
        /*02b8*/ 	.word	0x00000c90
        /*02bc*/ 	.word	0x000000ff
        /*02c0*/ 	.word	0x000000e0
        /*02c4*/ 	.short	0x0100
        /*02c6*/ 	.byte	0x05
	.zero		1


	//   ....[28]....
        /*02c8*/ 	.word	0x00000ca0
        /*02cc*/ 	.word	0x000000ff
        /*02d0*/ 	.word	0x000000d8
        /*02d4*/ 	.short	0x0100
        /*02d6*/ 	.byte	0x05
	.zero		1


	//   ....[29]....
        /*02d8*/ 	.word	0x00000cb0
        /*02dc*/ 	.word	0x000000ff
        /*02e0*/ 	.word	0x000000e8
        /*02e4*/ 	.short	0x0100
        /*02e6*/ 	.byte	0x05
	.zero		1


	//   ....[30]....
        /*02e8*/ 	.word	0x00001580
        /*02ec*/ 	.word	0x00000002
        /*02f0*/ 	.word	0x000000e0
        /*02f4*/ 	.short	0x010a
        /*02f6*/ 	.byte	0xff
	.zero		1


	//   ....[31]....
        /*02f8*/ 	.word	0x000015b0
        /*02fc*/ 	.word	0x00000002
        /*0300*/ 	.word	0x000000d0
        /*0304*/ 	.short	0x0101
        /*0306*/ 	.byte	0xff
	.zero		1


	//   ....[32]....
        /*0308*/ 	.word	0x00001680
        /*030c*/ 	.word	0x000000ff
        /*0310*/ 	.word	0x00000010
        /*0314*/ 	.short	0x010a
        /*0316*/ 	.byte	0x08
	.zero		1


	//   ....[33]....
        /*0318*/ 	.word	0x00001730
        /*031c*/ 	.word	0x000000ff
        /*0320*/ 	.word	0x00000010
        /*0324*/ 	.short	0x010a
        /*0326*/ 	.byte	0x21
	.zero		1


	//   ....[34]....
        /*0328*/ 	.word	0x00001890
        /*032c*/ 	.word	0x000000ff
        /*0330*/ 	.word	0x00000010
        /*0334*/ 	.short	0x010a
        /*0336*/ 	.byte	0x08
	.zero		1


	//   ....[35]....
        /*0338*/ 	.word	0x000019d0
        /*033c*/ 	.word	0x000000ff
        /*0340*/ 	.word	0x00000068
        /*0344*/ 	.short	0x0101
        /*0346*/ 	.byte	0x04
	.zero		1


	//   ....[36]....
        /*0348*/ 	.word	0x000019f0
        /*034c*/ 	.word	0x000000ff
        /*0350*/ 	.word	0x00000010
        /*0354*/ 	.short	0x010a
        /*0356*/ 	.byte	0x08
	.zero		1


	//   ....[37]....
        /*0358*/ 	.word	0x00001a80
        /*035c*/ 	.word	0x000000ff
        /*0360*/ 	.word	0x00000010
        /*0364*/ 	.short	0x010a
        /*0366*/ 	.byte	0x19
	.zero		1


	//   ....[38]....
        /*0368*/ 	.word	0x00001be0
        /*036c*/ 	.word	0x000000ff
        /*0370*/ 	.word	0x00000010
        /*0374*/ 	.short	0x010a
        /*0376*/ 	.byte	0x08
	.zero		1


	//   ....[39]....
        /*0378*/ 	.word	0x00001d50
        /*037c*/ 	.word	0x00000002
        /*0380*/ 	.word	0x00000070
        /*0384*/ 	.short	0x010a
        /*0386*/ 	.byte	0xff
	.zero		1


	//   ....[40]....
        /*0388*/ 	.word	0x00001e10
        /*038c*/ 	.word	0x00000002
        /*0390*/ 	.word	0x00000000
        /*0394*/ 	.short	0x0101
        /*0396*/ 	.byte	0xff
	.zero		1


	//   ....[41]....
        /*0398*/ 	.word	0x00002370
        /*039c*/ 	.word	0x000000ff
        /*03a0*/ 	.word	0x00000000
        /*03a4*/ 	.short	0x010a
        /*03a6*/ 	.byte	0x04
	.zero		1


	//   ....[42]....
        /*03a8*/ 	.word	0x00002410
        /*03ac*/ 	.word	0x00000000
        /*03b0*/ 	.word	0x00000000
        /*03b4*/ 	.short	0x010a
        /*03b6*/ 	.byte	0xff
	.zero		1


	//   ....[43]....
        /*03b8*/ 	.word	0x00002530
        /*03bc*/ 	.word	0x00000000
        /*03c0*/ 	.word	0x000000d0
        /*03c4*/ 	.short	0x010a
        /*03c6*/ 	.byte	0xff
	.zero		1


	//   ....[44]....
        /*03c8*/ 	.word	0x000025a0
        /*03cc*/ 	.word	0x00000000
        /*03d0*/ 	.word	0x00000000
        /*03d4*/ 	.short	0x0101
        /*03d6*/ 	.byte	0xff
	.zero		1


	//   ....[45]....
        /*03d8*/ 	.word	0x000025c0
        /*03dc*/ 	.word	0x000000ff
        /*03e0*/ 	.word	0x00000080
        /*03e4*/ 	.short	0x010a
        /*03e6*/ 	.byte	0x05
	.zero		1


	//   ....[46]....
        /*03e8*/ 	.word	0x000026e0
        /*03ec*/ 	.word	0x00000000
        /*03f0*/ 	.word	0x00000070
        /*03f4*/ 	.short	0x010a
        /*03f6*/ 	.byte	0xff
	.zero		1


	//   ....[47]....
        /*03f8*/ 	.word	0x000027e0
        /*03fc*/ 	.word	0x00000000
        /*0400*/ 	.word	0x00000000
        /*0404*/ 	.short	0x0101
        /*0406*/ 	.byte	0xff
	.zero		1


	//   ....[48]....
        /*0408*/ 	.word	0x00002870
        /*040c*/ 	.word	0x000000ff
        /*0410*/ 	.word	0x00000080
        /*0414*/ 	.short	0x0106
        /*0416*/ 	.byte	0x05
	.zero		1


	//   ....[49]....
        /*0418*/ 	.word	0x00002890
        /*041c*/ 	.word	0x000000ff
        /*0420*/ 	.word	0x00000080
        /*0424*/ 	.short	0x010a
        /*0426*/ 	.byte	0x05
	.zero		1


	//   ....[50]....
        /*0428*/ 	.word	0x00002920
        /*042c*/ 	.word	0x000000ff
        /*0430*/ 	.word	0x00000080
        /*0434*/ 	.short	0x0106
        /*0436*/ 	.byte	0x04
	.zero		1


	//   ....[51]....
        /*0438*/ 	.word	0x00002960
        /*043c*/ 	.word	0x00000000
        /*0440*/ 	.word	0x00000080
        /*0444*/ 	.short	0x010a
        /*0446*/ 	.byte	0xff
	.zero		1


	//   ....[52]....
        /*0448*/ 	.word	0x00002ea0
        /*044c*/ 	.word	0x00000000
        /*0450*/ 	.word	0x00000070
        /*0454*/ 	.short	0x010a
        /*0456*/ 	.byte	0xff
	.zero		1


	//   ....[53]....
        /*0458*/ 	.word	0x00002fb0
        /*045c*/ 	.word	0x00000003
        /*0460*/ 	.word	0x00000000
        /*0464*/ 	.short	0x0101
        /*0466*/ 	.byte	0xff
	.zero		1


	//   ....[54]....
        /*0468*/ 	.word	0x00002fc0
        /*046c*/ 	.word	0x000000ff
        /*0470*/ 	.word	0x00000000
        /*0474*/ 	.short	0x010a
        /*0476*/ 	.byte	0x06
	.zero		1


	//   ....[55]....
        /*0478*/ 	.word	0x00002fe0
        /*047c*/ 	.word	0x000000ff
        /*0480*/ 	.word	0x000000b0
        /*0484*/ 	.short	0x010a
        /*0486*/ 	.byte	0x07
	.zero		1


	//   ....[56]....
        /*0488*/ 	.word	0x000030b0
        /*048c*/ 	.word	0x000000ff
        /*0490*/ 	.word	0x00000000
        /*0494*/ 	.short	0x010a
        /*0496*/ 	.byte	0x06
	.zero		1


	//   ....[57]....
        /*0498*/ 	.word	0x000031e0
        /*049c*/ 	.word	0x000000ff
        /*04a0*/ 	.word	0x00000000
        /*04a4*/ 	.short	0x010a
        /*04a6*/ 	.byte	0x1a
	.zero		1


	//   ....[58]....
        /*04a8*/ 	.word	0x00003480
        /*04ac*/ 	.word	0x000000ff
        /*04b0*/ 	.word	0x00000000
        /*04b4*/ 	.short	0x010a
        /*04b6*/ 	.byte	0x06
	.zero		1


	//   ....[59]....
        /*04b8*/ 	.word	0x00003510
        /*04bc*/ 	.word	0x000000ff
        /*04c0*/ 	.word	0x00000000
        /*04c4*/ 	.short	0x010a
        /*04c6*/ 	.byte	0x06
	.zero		1


	//   ....[60]....
        /*04c8*/ 	.word	0x000035a0
        /*04cc*/ 	.word	0x000000ff
        /*04d0*/ 	.word	0x00000000
        /*04d4*/ 	.short	0x010a
        /*04d6*/ 	.byte	0x06
	.zero		1


	//   ....[61]....
        /*04d8*/ 	.word	0x00003630
        /*04dc*/ 	.word	0x000000ff
        /*04e0*/ 	.word	0x00000000
        /*04e4*/ 	.short	0x010a
        /*04e6*/ 	.byte	0x07
	.zero		1


	//   ....[62]....
        /*04e8*/ 	.word	0x00003ab0
        /*04ec*/ 	.word	0x00000000
        /*04f0*/ 	.word	0x00000070
        /*04f4*/ 	.short	0x010a
        /*04f6*/ 	.byte	0xff
	.zero		1


	//   ....[63]....
        /*04f8*/ 	.word	0x00003b70
        /*04fc*/ 	.word	0x00000000
        /*0500*/ 	.word	0x00000000
        /*0504*/ 	.short	0x0101
        /*0506*/ 	.byte	0xff
	.zero		1


	//   ....[64]....
        /*0508*/ 	.word	0x00003e90
        /*050c*/ 	.word	0x000000ff
        /*0510*/ 	.word	0x00000068
        /*0514*/ 	.short	0x010a
        /*0516*/ 	.byte	0x07
	.zero		1


	//   ....[65]....
        /*0518*/ 	.word	0x00004080
        /*051c*/ 	.word	0x000000ff
        /*0520*/ 	.word	0x00000040
        /*0524*/ 	.short	0x010a
        /*0526*/ 	.byte	0x07
	.zero		1


	//   ....[66]....
        /*0528*/ 	.word	0x000041f0
        /*052c*/ 	.word	0x000000ff
        /*0530*/ 	.word	0x00000020
        /*0534*/ 	.short	0x010b
        /*0536*/ 	.byte	0x07
	.zero		1


	//   ....[67]....
        /*0538*/ 	.word	0x00004200
        /*053c*/ 	.word	0x000000ff
        /*0540*/ 	.word	0x00000000
        /*0544*/ 	.short	0x0101
        /*0546*/ 	.byte	0x08
	.zero		1


	//   ....[68]....
        /*0548*/ 	.word	0x00004210
        /*054c*/ 	.word	0x000000ff
        /*0550*/ 	.word	0x00000048
        /*0554*/ 	.short	0x010a
        /*0556*/ 	.byte	0x07
	.zero		1


	//   ....[69]....
        /*0558*/ 	.word	0x00004360
        /*055c*/ 	.word	0x000000ff
        /*0560*/ 	.word	0x00000028
        /*0564*/ 	.short	0x010b
        /*0566*/ 	.byte	0x07
	.zero		1


	//   ....[70]....
        /*0568*/ 	.word	0x00004370
        /*056c*/ 	.word	0x000000ff
        /*0570*/ 	.word	0x00000000
        /*0574*/ 	.short	0x0101
        /*0576*/ 	.byte	0x08
	.zero		1


	//   ....[71]....
        /*0578*/ 	.word	0x00004380
        /*057c*/ 	.word	0x000000ff
        /*0580*/ 	.word	0x00000050
        /*0584*/ 	.short	0x010a
        /*0586*/ 	.byte	0x07
	.zero		1


	//   ....[72]....
        /*0588*/ 	.word	0x00004500
        /*058c*/ 	.word	0x000000ff
        /*0590*/ 	.word	0x00000030
        /*0594*/ 	.short	0x010b
        /*0596*/ 	.byte	0x07
	.zero		1


	//   ....[73]....
        /*0598*/ 	.word	0x00004540
        /*059c*/ 	.word	0x000000ff
        /*05a0*/ 	.word	0x00000000
        /*05a4*/ 	.short	0x0101
        /*05a6*/ 	.byte	0x08
	.zero		1


	//   ....[74]....
        /*05a8*/ 	.word	0x00004580
        /*05ac*/ 	.word	0x000000ff
        /*05b0*/ 	.word	0x00000058
        /*05b4*/ 	.short	0x010a
        /*05b6*/ 	.byte	0x07
	.zero		1


	//   ....[75]....
        /*05b8*/ 	.word	0x000047c0
        /*05bc*/ 	.word	0x000000ff
        /*05c0*/ 	.word	0x00000038
        /*05c4*/ 	.short	0x010b
        /*05c6*/ 	.byte	0x07
	.zero		1


	//   ....[76]....
        /*05c8*/ 	.word	0x000047e0
        /*05cc*/ 	.word	0x000000ff
        /*05d0*/ 	.word	0x00000000
        /*05d4*/ 	.short	0x0101
        /*05d6*/ 	.byte	0x0d
	.zero		1


	//   ....[77]....
        /*05d8*/ 	.word	0x00004810
        /*05dc*/ 	.word	0x000000ff
        /*05e0*/ 	.word	0x00000040
        /*05e4*/ 	.short	0x010a
        /*05e6*/ 	.byte	0x07
	.zero		1


	//   ....[78]....
        /*05e8*/ 	.word	0x00004830
        /*05ec*/ 	.word	0x000000ff
        /*05f0*/ 	.word	0x00000048
        /*05f4*/ 	.short	0x010a
        /*05f6*/ 	.byte	0x07
	.zero		1


	//   ....[79]....
        /*05f8*/ 	.word	0x00004850
        /*05fc*/ 	.word	0x000000ff
        /*0600*/ 	.word	0x00000050
        /*0604*/ 	.short	0x010a
        /*0606*/ 	.byte	0x07
	.zero		1


	//   ....[80]....
        /*0608*/ 	.word	0x00004890
        /*060c*/ 	.word	0x00000000
        /*0610*/ 	.word	0x00000058
        /*0614*/ 	.short	0x010a
        /*0616*/ 	.byte	0xff
	.zero		1


	//   ....[81]....
        /*0618*/ 	.word	0x00004bc0
        /*061c*/ 	.word	0x00000000
        /*0620*/ 	.word	0x00000070
        /*0624*/ 	.short	0x010a
        /*0626*/ 	.byte	0xff
	.zero		1


	//   ....[82]....
        /*0628*/ 	.word	0x00004cd0
        /*062c*/ 	.word	0x00000000
        /*0630*/ 	.word	0x00000000
        /*0634*/ 	.short	0x0101
        /*0636*/ 	.byte	0xff
	.zero		1


	//   ....[83]....
        /*0638*/ 	.word	0x00005720
        /*063c*/ 	.word	0x000000ff
        /*0640*/ 	.word	0x00000020
        /*0644*/ 	.short	0x010a
        /*0646*/ 	.byte	0x30
	.zero		1


	//   ....[84]....
        /*0648*/ 	.word	0x00005760
        /*064c*/ 	.word	0x00000040
        /*0650*/ 	.word	0x00000090
        /*0654*/ 	.short	0x010a
        /*0656*/ 	.byte	0xff
	.zero		1


	//   ....[85]....
        /*0658*/ 	.word	0x00005850
        /*065c*/ 	.word	0x000000ff
        /*0660*/ 	.word	0x00000020
        /*0664*/ 	.short	0x010a
        /*0666*/ 	.byte	0x30
	.zero		1


	//   ....[86]....
        /*0668*/ 	.word	0x00005940
        /*066c*/ 	.word	0x00000040
        /*0670*/ 	.word	0x00000090
        /*0674*/ 	.short	0x010a
        /*0676*/ 	.byte	0xff
	.zero		1


	//   ....[87]....
        /*0678*/ 	.word	0x00006410
        /*067c*/ 	.word	0x00000000
        /*0680*/ 	.word	0x00000000
        /*0684*/ 	.short	0x0101
        /*0686*/ 	.byte	0xff
	.zero		1


	//   ....[88]....
        /*0688*/ 	.word	0x00006420
        /*068c*/ 	.word	0x00000002
        /*0690*/ 	.word	0x00000020
        /*0694*/ 	.short	0x010a
        /*0696*/ 	.byte	0xff
	.zero		1


	//   ....[89]....
        /*0698*/ 	.word	0x00006500
        /*069c*/ 	.word	0x00000002
        /*06a0*/ 	.word	0x00000020
        /*06a4*/ 	.short	0x010a
        /*06a6*/ 	.byte	0xff
	.zero		1


	//   ....[90]....
        /*06a8*/ 	.word	0x00007060
        /*06ac*/ 	.word	0x00000048
        /*06b0*/ 	.word	0x00000000
        /*06b4*/ 	.short	0x0101
        /*06b6*/ 	.byte	0xff
	.zero		1


	//   ....[91]....
        /*06b8*/ 	.word	0x00007080
        /*06bc*/ 	.word	0x00000000
        /*06c0*/ 	.word	0x00000020
        /*06c4*/ 	.short	0x010a
        /*06c6*/ 	.byte	0xff
	.zero		1


	//   ....[92]....
        /*06c8*/ 	.word	0x00007150
        /*06cc*/ 	.word	0x00000000
        /*06d0*/ 	.word	0x00000020
        /*06d4*/ 	.short	0x010a
        /*06d6*/ 	.byte	0xff
	.zero		1


	//   ....[93]....
        /*06d8*/ 	.word	0x00007cb0
        /*06dc*/ 	.word	0x00000048
        /*06e0*/ 	.word	0x00000000
        /*06e4*/ 	.short	0x0101
        /*06e6*/ 	.byte	0xff
	.zero		1


	//   ....[94]....
        /*06e8*/ 	.word	0x00007cd0
        /*06ec*/ 	.word	0x00000000
        /*06f0*/ 	.word	0x00000020
        /*06f4*/ 	.short	0x010a
        /*06f6*/ 	.byte	0xff
	.zero		1


	//   ....[95]....
        /*06f8*/ 	.word	0x00007da0
        /*06fc*/ 	.word	0x00000000
        /*0700*/ 	.word	0x00000020
        /*0704*/ 	.short	0x010a
        /*0706*/ 	.byte	0xff
	.zero		1


	//   ....[96]....
        /*0708*/ 	.word	0x000080e0
        /*070c*/ 	.word	0x000000ff
        /*0710*/ 	.word	0x00000000
        /*0714*/ 	.short	0x0101
        /*0716*/ 	.byte	0x05
	.zero		1


	//   ....[97]....
        /*0718*/ 	.word	0x00008960
        /*071c*/ 	.word	0x00000000
        /*0720*/ 	.word	0x00000000
        /*0724*/ 	.short	0x0101
        /*0726*/ 	.byte	0xff
	.zero		1


	//   ....[98]....
        /*0728*/ 	.word	0x00008bd0
        /*072c*/ 	.word	0x000000ff
        /*0730*/ 	.word	0x00000000
        /*0734*/ 	.short	0x0101
        /*0736*/ 	.byte	0x04
	.zero		1


	//   ....[99]....
        /*0738*/ 	.word	0x00008bf0
        /*073c*/ 	.word	0x00000002
        /*0740*/ 	.word	0x000000e0
        /*0744*/ 	.short	0x010a
        /*0746*/ 	.byte	0xff
	.zero		1


	//   ....[100]....
        /*0748*/ 	.word	0x00008c50
        /*074c*/ 	.word	0x00000002
        /*0750*/ 	.word	0x00000010
        /*0754*/ 	.short	0x010a
        /*0756*/ 	.byte	0xff
	.zero		1


	//   ....[101]....
        /*0758*/ 	.word	0x00008cb0
        /*075c*/ 	.word	0x00000002
        /*0760*/ 	.word	0x00000010
        /*0764*/ 	.short	0x010a
        /*0766*/ 	.byte	0xff
	.zero		1


	//   ....[102]....
        /*0768*/ 	.word	0x00008d00
        /*076c*/ 	.word	0x00000002
        /*0770*/ 	.word	0x00000070
        /*0774*/ 	.short	0x010a
        /*0776*/ 	.byte	0xff
	.zero		1


	//   ....[103]....
        /*0778*/ 	.word	0x00008d60
        /*077c*/ 	.word	0x00000000
        /*0780*/ 	.word	0x00000000
        /*0784*/ 	.short	0x010a
        /*0786*/ 	.byte	0xff
	.zero		1


	//   ....[104]....
        /*0788*/ 	.word	0x00008db0
        /*078c*/ 	.word	0x00000000
        /*0790*/ 	.word	0x000000d0
        /*0794*/ 	.short	0x010a
        /*0796*/ 	.byte	0xff
	.zero		1


	//   ....[105]....
        /*0798*/ 	.word	0x00008e10
        /*079c*/ 	.word	0x00000000
        /*07a0*/ 	.word	0x00000080
        /*07a4*/ 	.short	0x010a
        /*07a6*/ 	.byte	0xff
	.zero		1


	//   ....[106]....
        /*07a8*/ 	.word	0x00008e60
        /*07ac*/ 	.word	0x00000000
        /*07b0*/ 	.word	0x00000070
        /*07b4*/ 	.short	0x010a
        /*07b6*/ 	.byte	0xff
	.zero		1


	//   ....[107]....
        /*07b8*/ 	.word	0x00008ec0
        /*07bc*/ 	.word	0x00000000
        /*07c0*/ 	.word	0x00000080
        /*07c4*/ 	.short	0x010a
        /*07c6*/ 	.byte	0xff
	.zero		1


	//   ....[108]....
        /*07c8*/ 	.word	0x00008f10
        /*07cc*/ 	.word	0x00000000
        /*07d0*/ 	.word	0x00000070
        /*07d4*/ 	.short	0x010a
        /*07d6*/ 	.byte	0xff
	.zero		1


	//   ....[109]....
        /*07d8*/ 	.word	0x00008f70
        /*07dc*/ 	.word	0x00000002
        /*07e0*/ 	.word	0x000000b0
        /*07e4*/ 	.short	0x010a
        /*07e6*/ 	.byte	0xff
	.zero		1


	//   ....[110]....
        /*07e8*/ 	.word	0x00008fd0
        /*07ec*/ 	.word	0x00000000
        /*07f0*/ 	.word	0x00000000
        /*07f4*/ 	.short	0x010a
        /*07f6*/ 	.byte	0xff
	.zero		1


	//   ....[111]....
        /*07f8*/ 	.word	0x00009030
        /*07fc*/ 	.word	0x00000000
        /*0800*/ 	.word	0x00000000
        /*0804*/ 	.short	0x010a
        /*0806*/ 	.byte	0xff
	.zero		1


	//   ....[112]....
        /*0808*/ 	.word	0x00009090
        /*080c*/ 	.word	0x00000000
        /*0810*/ 	.word	0x00000000
        /*0814*/ 	.short	0x010a
        /*0816*/ 	.byte	0xff
	.zero		1


	//   ....[113]....
        /*0818*/ 	.word	0x000090f0
        /*081c*/ 	.word	0x00000000
        /*0820*/ 	.word	0x00000000
        /*0824*/ 	.short	0x010a
        /*0826*/ 	.byte	0xff
	.zero		1


	//   ....[114]....
        /*0828*/ 	.word	0x00009150
        /*082c*/ 	.word	0x00000000
        /*0830*/ 	.word	0x00000000
        /*0834*/ 	.short	0x010a
        /*0836*/ 	.byte	0xff
	.zero		1


	//   ....[115]....
        /*0838*/ 	.word	0x000091a0
        /*083c*/ 	.word	0x00000000
        /*0840*/ 	.word	0x00000070
        /*0844*/ 	.short	0x010a
        /*0846*/ 	.byte	0xff
	.zero		1


	//   ....[116]....
        /*0848*/ 	.word	0x00009200
        /*084c*/ 	.word	0x00000000
        /*0850*/ 	.word	0x00000068
        /*0854*/ 	.short	0x010a
        /*0856*/ 	.byte	0xff
	.zero		1


	//   ....[117]....
        /*0858*/ 	.word	0x00009260
        /*085c*/ 	.word	0x00000000
        /*0860*/ 	.word	0x00000040
        /*0864*/ 	.short	0x010a
        /*0866*/ 	.byte	0xff
	.zero		1


	//   ....[118]....
        /*0868*/ 	.word	0x000092c0
        /*086c*/ 	.word	0x00000000
        /*0870*/ 	.word	0x00000048
        /*0874*/ 	.short	0x010a
        /*0876*/ 	.byte	0xff
	.zero		1


	//   ....[119]....
        /*0878*/ 	.word	0x00009320
        /*087c*/ 	.word	0x00000000
        /*0880*/ 	.word	0x00000050
        /*0884*/ 	.short	0x010a
        /*0886*/ 	.byte	0xff
	.zero		1


	//   ....[120]....
        /*0888*/ 	.word	0x00009380
        /*088c*/ 	.word	0x00000000
        /*0890*/ 	.word	0x00000058
        /*0894*/ 	.short	0x010a
        /*0896*/ 	.byte	0xff
	.zero		1


	//   ....[121]....
        /*0898*/ 	.word	0x000093e0
        /*089c*/ 	.word	0x00000000
        /*08a0*/ 	.word	0x00000040
        /*08a4*/ 	.short	0x010a
        /*08a6*/ 	.byte	0xff
	.zero		1


	//   ....[122]....
        /*08a8*/ 	.word	0x00009440
        /*08ac*/ 	.word	0x00000000
        /*08b0*/ 	.word	0x00000048
        /*08b4*/ 	.short	0x010a
        /*08b6*/ 	.byte	0xff
	.zero		1


	//   ....[123]....
        /*08b8*/ 	.word	0x000094a0
        /*08bc*/ 	.word	0x00000000
        /*08c0*/ 	.word	0x00000050
        /*08c4*/ 	.short	0x010a
        /*08c6*/ 	.byte	0xff
	.zero		1


	//   ....[124]....
        /*08c8*/ 	.word	0x000094f0
        /*08cc*/ 	.word	0x00000000
        /*08d0*/ 	.word	0x00000070
        /*08d4*/ 	.short	0x010a
        /*08d6*/ 	.byte	0xff
	.zero		1


	//   ....[125]....
        /*08d8*/ 	.word	0x00009550
        /*08dc*/ 	.word	0x00000002
        /*08e0*/ 	.word	0x00000020
        /*08e4*/ 	.short	0x010a
        /*08e6*/ 	.byte	0xff
	.zero		1


	//   ....[126]....
        /*08e8*/ 	.word	0x000095a0
        /*08ec*/ 	.word	0x00000040
        /*08f0*/ 	.word	0x00000090
        /*08f4*/ 	.short	0x010a
        /*08f6*/ 	.byte	0xff
	.zero		1


	//   ....[127]....
        /*08f8*/ 	.word	0x000095f0
        /*08fc*/ 	.word	0x00000002
        /*0900*/ 	.word	0x00000020
        /*0904*/ 	.short	0x010a
        /*0906*/ 	.byte	0xff
	.zero		1


	//   ....[128]....
        /*0908*/ 	.word	0x00009640
        /*090c*/ 	.word	0x00000000
        /*0910*/ 	.word	0x00000020
        /*0914*/ 	.short	0x010a
        /*0916*/ 	.byte	0xff
	.zero		1


	//   ....[129]....
        /*0918*/ 	.word	0x00009690
        /*091c*/ 	.word	0x00000000
        /*0920*/ 	.word	0x00000020
        /*0924*/ 	.short	0x010a
        /*0926*/ 	.byte	0xff
	.zero		1


	//----- nvinfo : EIATTR_NUM_MBARRIERS
	.align		4
.L_47:
        /*0928*/ 	.byte	0x03, 0x38
        /*092a*/ 	.short	0x001e


	//----- nvinfo : EIATTR_EXIT_INSTR_OFFSETS
	.align		4
        /*092c*/ 	.byte	0x04, 0x1c
        /*092e*/ 	.short	(.L_49 - .L_48)


	//   ....[0]....
.L_48:
        /*0930*/ 	.word	0x00002440


	//   ....[1]....
        /*0934*/ 	.word	0x00002930


	//   ....[2]....
        /*0938*/ 	.word	0x00002990


	//   ....[3]....
        /*093c*/ 	.word	0x00003890


	//   ....[4]....
        /*0940*/ 	.word	0x000048c0


	//   ....[5]....
        /*0944*/ 	.word	0x00004900


	//   ....[6]....
        /*0948*/ 	.word	0x00008ac0


	//   ....[7]....
        /*094c*/ 	.word	0x00008b40


	//   ....[8]....
        /*0950*/ 	.word	0x00008b70


	//   ....[9]....
        /*0954*/ 	.word	0x00008be0


	//----- nvinfo : EIATTR_MAX_THREADS
	.align		4
.L_49:
        /*0958*/ 	.byte	0x04, 0x05
        /*095a*/ 	.short	(.L_51 - .L_50)
.L_50:
        /*095c*/ 	.word	0x00000100
        /*0960*/ 	.word	0x00000001
        /*0964*/ 	.word	0x00000001


	//----- nvinfo : EIATTR_CRS_STACK_SIZE
	.align		4
.L_51:
        /*0968*/ 	.byte	0x04, 0x1e
        /*096a*/ 	.short	(.L_53 - .L_52)
.L_52:
        /*096c*/ 	.word	0x00000000


	//----- nvinfo : EIATTR_CBANK_PARAM_SIZE
	.align		4
.L_53:
        /*0970*/ 	.byte	0x03, 0x19
        /*0972*/ 	.short	0x0800


	//----- nvinfo : EIATTR_PARAM_CBANK
	.align		4
        /*0974*/ 	.byte	0x04, 0x0a
        /*0976*/ 	.short	(.L_55 - .L_54)
	.align		4
.L_54:
        /*0978*/ 	.word	index@(.nv.constant0._ZN7cutlass13device_kernelINS_4gemm6kernel13GemmUniversalIN4cute5tupleIJiiiiEEENS1_10collective13CollectiveMmaINS1_35MainloopSm100TmaUmmaWarpSpecializedILi2ELi2ELi4ENS5_IJNS4_1CILi1EEESB_SB_EEEEENS5_IJNSA_ILi128EEESE_NSA_ILi64EEEEEENS_6half_tENS5_IJSB_llEEESH_NS5_IJlSB_lEEENS4_8TiledMMAINS4_8MMA_AtomIJNS4_20SM100_MMA_F16BF16_SSISH_SH_fLi128ELi128ELNS4_4UMMA5MajorE1ELSO_0ELNSN_7ScaleInE0ELSP_0EEEEEENS4_6LayoutISC_NS5_IJNSA_ILi0EEEST_ST_EEEEENS5_IJNS4_10UnderscoreESW_SW_EEEEENS4_13SM90_TMA_LOADENS4_14ComposedLayoutINS4_7SwizzleILi3ELi4ELi3EEENS4_18smem_ptr_flag_bitsILi16EEENSS_INS5_IJSF_NSA_ILi8EEEEEENS5_IJSB_SF_EEEEEEEvNS4_8identityESZ_NS10_IS12_S14_NSS_INS5_IJS15_SF_EEENS5_IJSF_SB_EEEEEEEvS1A_EENS_8epilogue10collective18CollectiveEpilogueINS1G_23Sm100TmaWarpSpecializedILi4ELi2ELi32ELb1ELb0EEEJSG_NS5_IJNSS_ISE_SB_EENSS_INSA_ILi32EEESB_EEEEESH_SJ_SH_SJ_NS1G_6fusion15FusionCallbacksIS1K_NS1P_17LinearCombinationISH_fSH_fLNS_15FloatRoundStyleE2EEESG_S1O_JEEENS4_5SM1004TMEM4LOAD26SM100_TMEM_LOAD_32dp32b32xESZ_NS10_INS11_ILi2ELi4ELi3EEES14_NSS_INS5_IJS15_S1M_EEENS5_IJS1M_SB_EEEEEEENS4_39AutoVectorizingCopyWithAssumedAlignmentILi128EEENS4_14SM90_TMA_STOREES23_S25_S25_EEEvvEEEEvNT_6ParamsE)
        /*097c*/ 	.short	0x0380
        /*097e*/ 	.short	0x0800


	//----- nvinfo : EIATTR_SW_WAR
	.align		4
.L_55:
        /*0980*/ 	.byte	0x04, 0x36
        /*0982*/ 	.short	(.L_57 - .L_56)
.L_56:
        /*0984*/ 	.word	0x00000008
.L_57:


//--------------------- .nv.callgraph             --------------------------
	.section	.nv.callgraph,"",@"SHT_CUDA_CALLGRAPH"
	.align	4
	.sectionentsize	8
	.align		4
        /*0000*/ 	.word	0x00000000
	.align		4
        /*0004*/ 	.word	0xffffffff
	.align		4
        /*0008*/ 	.word	index@(_ZN7cutlass13device_kernelINS_4gemm6kernel13GemmUniversalIN4cute5tupleIJiiiiEEENS1_10collective13CollectiveMmaINS1_35MainloopSm100TmaUmmaWarpSpecializedILi2ELi2ELi4ENS5_IJNS4_1CILi1EEESB_SB_EEEEENS5_IJNSA_ILi128EEESE_NSA_ILi64EEEEEENS_6half_tENS5_IJSB_llEEESH_NS5_IJlSB_lEEENS4_8TiledMMAINS4_8MMA_AtomIJNS4_20SM100_MMA_F16BF16_SSISH_SH_fLi128ELi128ELNS4_4UMMA5MajorE1ELSO_0ELNSN_7ScaleInE0ELSP_0EEEEEENS4_6LayoutISC_NS5_IJNSA_ILi0EEEST_ST_EEEEENS5_IJNS4_10UnderscoreESW_SW_EEEEENS4_13SM90_TMA_LOADENS4_14ComposedLayoutINS4_7SwizzleILi3ELi4ELi3EEENS4_18smem_ptr_flag_bitsILi16EEENSS_INS5_IJSF_NSA_ILi8EEEEEENS5_IJSB_SF_EEEEEEEvNS4_8identityESZ_NS10_IS12_S14_NSS_INS5_IJS15_SF_EEENS5_IJSF_SB_EEEEEEEvS1A_EENS_8epilogue10collective18CollectiveEpilogueINS1G_23Sm100TmaWarpSpecializedILi4ELi2ELi32ELb1ELb0EEEJSG_NS5_IJNSS_ISE_SB_EENSS_INSA_ILi32EEESB_EEEEESH_SJ_SH_SJ_NS1G_6fusion15FusionCallbacksIS1K_NS1P_17LinearCombinationISH_fSH_fLNS_15FloatRoundStyleE2EEESG_S1O_JEEENS4_5SM1004TMEM4LOAD26SM100_TMEM_LOAD_32dp32b32xESZ_NS10_INS11_ILi2ELi4ELi3EEES14_NSS_INS5_IJS15_S1M_EEENS5_IJS1M_SB_EEEEEEENS4_39AutoVectorizingCopyWithAssumedAlignmentILi128EEENS4_14SM90_TMA_STOREES23_S25_S25_EEEvvEEEEvNT_6ParamsE)
	.align		4
        /*000c*/ 	.word	index@(__assertfail)
	.align		4
        /*0010*/ 	.word	0x00000000
	.align		4
        /*0014*/ 	.word	0xfffffffe
	.align		4
        /*0018*/ 	.word	0x00000000
	.align		4
        /*001c*/ 	.word	0xfffffffd
	.align		4
        /*0020*/ 	.word	0x00000000
	.align		4
        /*0024*/ 	.word	0xfffffffc


//--------------------- .nv.constant4             --------------------------
	.section	.nv.constant4,"a",@progbits
	.align	8
	.align		8
.nv.constant4:
        /*0000*/ 	.dword	__assertfail
	.align		8
        /*0008*/ 	.dword	__unnamed_1
	.align		8
        /*0010*/ 	.dword	__unnamed_2
	.align		8
        /*0018*/ 	.dword	_ZN40_INTERNAL_b8f3b491_4_k_cu_ca153a16_230884cuda3std3__45__cpo5beginE
	.align		8
        /*0020*/ 	.dword	_ZN40_INTERNAL_b8f3b491_4_k_cu_ca153a16_230884cuda3std3__45__cpo3endE
	.align		8
        /*0028*/ 	.dword	_ZN40_INTERNAL_b8f3b491_4_k_cu_ca153a16_230884cuda3std3__45__cpo6cbeginE
	.align		8
        /*0030*/ 	.dword	_ZN40_INTERNAL_b8f3b491_4_k_cu_ca153a16_230884cuda3std3__45__cpo4cendE
	.align		8
        /*0038*/ 	.dword	_ZN40_INTERNAL_b8f3b491_4_k_cu_ca153a16_230884cuda3std3__442_GLOBAL__N__b8f3b491_4_k_cu_ca153a16_230886ignoreE
	.align		8
        /*0040*/ 	.dword	_ZN40_INTERNAL_b8f3b491_4_k_cu_ca153a16_230884cuda3std3__419piecewise_constructE
	.align		8
        /*0048*/ 	.dword	_ZN40_INTERNAL_b8f3b491_4_k_cu_ca153a16_230884cuda3std3__48in_placeE
	.align		8
        /*0050*/ 	.dword	_ZN40_INTERNAL_b8f3b491_4_k_cu_ca153a16_230884cuda3std6ranges3__45__cpo4swapE
	.align		8
        /*0058*/ 	.dword	_ZN40_INTERNAL_b8f3b491_4_k_cu_ca153a16_230884cuda3std6ranges3__45__cpo9iter_moveE
	.align		8
        /*0060*/ 	.dword	_ZN40_INTERNAL_b8f3b491_4_k_cu_ca153a16_230884cute7productE
	.align		8
        /*0068*/ 	.dword	_ZN40_INTERNAL_b8f3b491_4_k_cu_ca153a16_230884cute1_E
	.align		8
        /*0070*/ 	.dword	$str$25
	.align		8
        /*0078*/ 	.dword	$str$26
	.align		8
        /*0080*/ 	.dword	$str$27
	.align		8
        /*0088*/ 	.dword	$str$28


//--------------------- .text._ZN7cutlass13device_kernelINS_4gemm6kernel13GemmUniversalIN4cute5tupleIJiiiiEEENS1_10collective13CollectiveMmaINS1_35MainloopSm100TmaUmmaWarpSpecializedILi2ELi2ELi4ENS5_IJNS4_1CILi1EEESB_SB_EEEEENS5_IJNSA_ILi128EEESE_NSA_ILi64EEEEEENS_6half_tENS5_IJSB_llEEESH_NS5_IJlSB_lEEENS4_8TiledMMAINS4_8MMA_AtomIJNS4_20SM100_MMA_F16BF16_SSISH_SH_fLi128ELi128ELNS4_4UMMA5MajorE1ELSO_0ELNSN_7ScaleInE0ELSP_0EEEEEENS4_6LayoutISC_NS5_IJNSA_ILi0EEEST_ST_EEEEENS5_IJNS4_10UnderscoreESW_SW_EEEEENS4_13SM90_TMA_LOADENS4_14ComposedLayoutINS4_7SwizzleILi3ELi4ELi3EEENS4_18smem_ptr_flag_bitsILi16EEENSS_INS5_IJSF_NSA_ILi8EEEEEENS5_IJSB_SF_EEEEEEEvNS4_8identityESZ_NS10_IS12_S14_NSS_INS5_IJS15_SF_EEENS5_IJSF_SB_EEEEEEEvS1A_EENS_8epilogue10collective18CollectiveEpilogueINS1G_23Sm100TmaWarpSpecializedILi4ELi2ELi32ELb1ELb0EEEJSG_NS5_IJNSS_ISE_SB_EENSS_INSA_ILi32EEESB_EEEEESH_SJ_SH_SJ_NS1G_6fusion15FusionCallbacksIS1K_NS1P_17LinearCombinationISH_fSH_fLNS_15FloatRoundStyleE2EEESG_S1O_JEEENS4_5SM1004TMEM4LOAD26SM100_TMEM_LOAD_32dp32b32xESZ_NS10_INS11_ILi2ELi4ELi3EEES14_NSS_INS5_IJS15_S1M_EEENS5_IJS1M_SB_EEEEEEENS4_39AutoVectorizingCopyWithAssumedAlignmentILi128EEENS4_14SM90_TMA_STOREES23_S25_S25_EEEvvEEEEvNT_6ParamsE --------------------------
	.section	.text._ZN7cutlass13device_kernelINS_4gemm6kernel13GemmUniversalIN4cute5tupleIJiiiiEEENS1_10collective13CollectiveMmaINS1_35MainloopSm100TmaUmmaWarpSpecializedILi2ELi2ELi4ENS5_IJNS4_1CILi1EEESB_SB_EEEEENS5_IJNSA_ILi128EEESE_NSA_ILi64EEEEEENS_6half_tENS5_IJSB_llEEESH_NS5_IJlSB_lEEENS4_8TiledMMAINS4_8MMA_AtomIJNS4_20SM100_MMA_F16BF16_SSISH_SH_fLi128ELi128ELNS4_4UMMA5MajorE1ELSO_0ELNSN_7ScaleInE0ELSP_0EEEEEENS4_6LayoutISC_NS5_IJNSA_ILi0EEEST_ST_EEEEENS5_IJNS4_10UnderscoreESW_SW_EEEEENS4_13SM90_TMA_LOADENS4_14ComposedLayoutINS4_7SwizzleILi3ELi4ELi3EEENS4_18smem_ptr_flag_bitsILi16EEENSS_INS5_IJSF_NSA_ILi8EEEEEENS5_IJSB_SF_EEEEEEEvNS4_8identityESZ_NS10_IS12_S14_NSS_INS5_IJS15_SF_EEENS5_IJSF_SB_EEEEEEEvS1A_EENS_8epilogue10collective18CollectiveEpilogueINS1G_23Sm100TmaWarpSpecializedILi4ELi2ELi32ELb1ELb0EEEJSG_NS5_IJNSS_ISE_SB_EENSS_INSA_ILi32EEESB_EEEEESH_SJ_SH_SJ_NS1G_6fusion15FusionCallbacksIS1K_NS1P_17LinearCombinationISH_fSH_fLNS_15FloatRoundStyleE2EEESG_S1O_JEEENS4_5SM1004TMEM4LOAD26SM100_TMEM_LOAD_32dp32b32xESZ_NS10_INS11_ILi2ELi4ELi3EEES14_NSS_INS5_IJS15_S1M_EEENS5_IJS1M_SB_EEEEEEENS4_39AutoVectorizingCopyWithAssumedAlignmentILi128EEENS4_14SM90_TMA_STOREES23_S25_S25_EEEvvEEEEvNT_6ParamsE,"ax",@progbits
	.align	128
.text._ZN7cutlass13device_kernelINS_4gemm6kernel13GemmUniversalIN4cute5tupleIJiiiiEEENS1_10collective13CollectiveMmaINS1_35MainloopSm100TmaUmmaWarpSpecializedILi2ELi2ELi4ENS5_IJNS4_1CILi1EEESB_SB_EEEEENS5_IJNSA_ILi128EEESE_NSA_ILi64EEEEEENS_6half_tENS5_IJSB_llEEESH_NS5_IJlSB_lEEENS4_8TiledMMAINS4_8MMA_AtomIJNS4_20SM100_MMA_F16BF16_SSISH_SH_fLi128ELi128ELNS4_4UMMA5MajorE1ELSO_0ELNSN_7ScaleInE0ELSP_0EEEEEENS4_6LayoutISC_NS5_IJNSA_ILi0EEEST_ST_EEEEENS5_IJNS4_10UnderscoreESW_SW_EEEEENS4_13SM90_TMA_LOADENS4_14ComposedLayoutINS4_7SwizzleILi3ELi4ELi3EEENS4_18smem_ptr_flag_bitsILi16EEENSS_INS5_IJSF_NSA_ILi8EEEEEENS5_IJSB_SF_EEEEEEEvNS4_8identityESZ_NS10_IS12_S14_NSS_INS5_IJS15_SF_EEENS5_IJSF_SB_EEEEEEEvS1A_EENS_8epilogue10collective18CollectiveEpilogueINS1G_23Sm100TmaWarpSpecializedILi4ELi2ELi32ELb1ELb0EEEJSG_NS5_IJNSS_ISE_SB_EENSS_INSA_ILi32EEESB_EEEEESH_SJ_SH_SJ_NS1G_6fusion15FusionCallbacksIS1K_NS1P_17LinearCombinationISH_fSH_fLNS_15FloatRoundStyleE2EEESG_S1O_JEEENS4_5SM1004TMEM4LOAD26SM100_TMEM_LOAD_32dp32b32xESZ_NS10_INS11_ILi2ELi4ELi3EEES14_NSS_INS5_IJS15_S1M_EEENS5_IJS1M_SB_EEEEEEENS4_39AutoVectorizingCopyWithAssumedAlignmentILi128EEENS4_14SM90_TMA_STOREES23_S25_S25_EEEvvEEEEvNT_6ParamsE:
        .type           _ZN7cutlass13device_kernelINS_4gemm6kernel13GemmUniversalIN4cute5tupleIJiiiiEEENS1_10collective13CollectiveMmaINS1_35MainloopSm100TmaUmmaWarpSpecializedILi2ELi2ELi4ENS5_IJNS4_1CILi1EEESB_SB_EEEEENS5_IJNSA_ILi128EEESE_NSA_ILi64EEEEEENS_6half_tENS5_IJSB_llEEESH_NS5_IJlSB_lEEENS4_8TiledMMAINS4_8MMA_AtomIJNS4_20SM100_MMA_F16BF16_SSISH_SH_fLi128ELi128ELNS4_4UMMA5MajorE1ELSO_0ELNSN_7ScaleInE0ELSP_0EEEEEENS4_6LayoutISC_NS5_IJNSA_ILi0EEEST_ST_EEEEENS5_IJNS4_10UnderscoreESW_SW_EEEEENS4_13SM90_TMA_LOADENS4_14ComposedLayoutINS4_7SwizzleILi3ELi4ELi3EEENS4_18smem_ptr_flag_bitsILi16EEENSS_INS5_IJSF_NSA_ILi8EEEEEENS5_IJSB_SF_EEEEEEEvNS4_8identityESZ_NS10_IS12_S14_NSS_INS5_IJS15_SF_EEENS5_IJSF_SB_EEEEEEEvS1A_EENS_8epilogue10collective18CollectiveEpilogueINS1G_23Sm100TmaWarpSpecializedILi4ELi2ELi32ELb1ELb0EEEJSG_NS5_IJNSS_ISE_SB_EENSS_INSA_ILi32EEESB_EEEEESH_SJ_SH_SJ_NS1G_6fusion15FusionCallbacksIS1K_NS1P_17LinearCombinationISH_fSH_fLNS_15FloatRoundStyleE2EEESG_S1O_JEEENS4_5SM1004TMEM4LOAD26SM100_TMEM_LOAD_32dp32b32xESZ_NS10_INS11_ILi2ELi4ELi3EEES14_NSS_INS5_IJS15_S1M_EEENS5_IJS1M_SB_EEEEEEENS4_39AutoVectorizingCopyWithAssumedAlignmentILi128EEENS4_14SM90_TMA_STOREES23_S25_S25_EEEvvEEEEvNT_6ParamsE,@function
        .size           _ZN7cutlass13device_kernelINS_4gemm6kernel13GemmUniversalIN4cute5tupleIJiiiiEEENS1_10collective13CollectiveMmaINS1_35MainloopSm100TmaUmmaWarpSpecializedILi2ELi2ELi4ENS5_IJNS4_1CILi1EEESB_SB_EEEEENS5_IJNSA_ILi128EEESE_NSA_ILi64EEEEEENS_6half_tENS5_IJSB_llEEESH_NS5_IJlSB_lEEENS4_8TiledMMAINS4_8MMA_AtomIJNS4_20SM100_MMA_F16BF16_SSISH_SH_fLi128ELi128ELNS4_4UMMA5MajorE1ELSO_0ELNSN_7ScaleInE0ELSP_0EEEEEENS4_6LayoutISC_NS5_IJNSA_ILi0EEEST_ST_EEEEENS5_IJNS4_10UnderscoreESW_SW_EEEEENS4_13SM90_TMA_LOADENS4_14ComposedLayoutINS4_7SwizzleILi3ELi4ELi3EEENS4_18smem_ptr_flag_bitsILi16EEENSS_INS5_IJSF_NSA_ILi8EEEEEENS5_IJSB_SF_EEEEEEEvNS4_8identityESZ_NS10_IS12_S14_NSS_INS5_IJS15_SF_EEENS5_IJSF_SB_EEEEEEEvS1A_EENS_8epilogue10collective18CollectiveEpilogueINS1G_23Sm100TmaWarpSpecializedILi4ELi2ELi32ELb1ELb0EEEJSG_NS5_IJNSS_ISE_SB_EENSS_INSA_ILi32EEESB_EEEEESH_SJ_SH_SJ_NS1G_6fusion15FusionCallbacksIS1K_NS1P_17LinearCombinationISH_fSH_fLNS_15FloatRoundStyleE2EEESG_S1O_JEEENS4_5SM1004TMEM4LOAD26SM100_TMEM_LOAD_32dp32b32xESZ_NS10_INS11_ILi2ELi4ELi3EEES14_NSS_INS5_IJS15_S1M_EEENS5_IJS1M_SB_EEEEEEENS4_39AutoVectorizingCopyWithAssumedAlignmentILi128EEENS4_14SM90_TMA_STOREES23_S25_S25_EEEvvEEEEvNT_6ParamsE,(.L_x_170 - _ZN7cutlass13device_kernelINS_4gemm6kernel13GemmUniversalIN4cute5tupleIJiiiiEEENS1_10collective13CollectiveMmaINS1_35MainloopSm100TmaUmmaWarpSpecializedILi2ELi2ELi4ENS5_IJNS4_1CILi1EEESB_SB_EEEEENS5_IJNSA_ILi128EEESE_NSA_ILi64EEEEEENS_6half_tENS5_IJSB_llEEESH_NS5_IJlSB_lEEENS4_8TiledMMAINS4_8MMA_AtomIJNS4_20SM100_MMA_F16BF16_SSISH_SH_fLi128ELi128ELNS4_4UMMA5MajorE1ELSO_0ELNSN_7ScaleInE0ELSP_0EEEEEENS4_6LayoutISC_NS5_IJNSA_ILi0EEEST_ST_EEEEENS5_IJNS4_10UnderscoreESW_SW_EEEEENS4_13SM90_TMA_LOADENS4_14ComposedLayoutINS4_7SwizzleILi3ELi4ELi3EEENS4_18smem_ptr_flag_bitsILi16EEENSS_INS5_IJSF_NSA_ILi8EEEEEENS5_IJSB_SF_EEEEEEEvNS4_8identityESZ_NS10_IS12_S14_NSS_INS5_IJS15_SF_EEENS5_IJSF_SB_EEEEEEEvS1A_EENS_8epilogue10collective18CollectiveEpilogueINS1G_23Sm100TmaWarpSpecializedILi4ELi2ELi32ELb1ELb0EEEJSG_NS5_IJNSS_ISE_SB_EENSS_INSA_ILi32EEESB_EEEEESH_SJ_SH_SJ_NS1G_6fusion15FusionCallbacksIS1K_NS1P_17LinearCombinationISH_fSH_fLNS_15FloatRoundStyleE2EEESG_S1O_JEEENS4_5SM1004TMEM4LOAD26SM100_TMEM_LOAD_32dp32b32xESZ_NS10_INS11_ILi2ELi4ELi3EEES14_NSS_INS5_IJS15_S1M_EEENS5_IJS1M_SB_EEEEEEENS4_39AutoVectorizingCopyWithAssumedAlignmentILi128EEENS4_14SM90_TMA_STOREES23_S25_S25_EEEvvEEEEvNT_6ParamsE)
        .other          _ZN7cutlass13device_kernelINS_4gemm6kernel13GemmUniversalIN4cute5tupleIJiiiiEEENS1_10collective13CollectiveMmaINS1_35MainloopSm100TmaUmmaWarpSpecializedILi2ELi2ELi4ENS5_IJNS4_1CILi1EEESB_SB_EEEEENS5_IJNSA_ILi128EEESE_NSA_ILi64EEEEEENS_6half_tENS5_IJSB_llEEESH_NS5_IJlSB_lEEENS4_8TiledMMAINS4_8MMA_AtomIJNS4_20SM100_MMA_F16BF16_SSISH_SH_fLi128ELi128ELNS4_4UMMA5MajorE1ELSO_0ELNSN_7ScaleInE0ELSP_0EEEEEENS4_6LayoutISC_NS5_IJNSA_ILi0EEEST_ST_EEEEENS5_IJNS4_10UnderscoreESW_SW_EEEEENS4_13SM90_TMA_LOADENS4_14ComposedLayoutINS4_7SwizzleILi3ELi4ELi3EEENS4_18smem_ptr_flag_bitsILi16EEENSS_INS5_IJSF_NSA_ILi8EEEEEENS5_IJSB_SF_EEEEEEEvNS4_8identityESZ_NS10_IS12_S14_NSS_INS5_IJS15_SF_EEENS5_IJSF_SB_EEEEEEEvS1A_EENS_8epilogue10collective18CollectiveEpilogueINS1G_23Sm100TmaWarpSpecializedILi4ELi2ELi32ELb1ELb0EEEJSG_NS5_IJNSS_ISE_SB_EENSS_INSA_ILi32EEESB_EEEEESH_SJ_SH_SJ_NS1G_6fusion15FusionCallbacksIS1K_NS1P_17LinearCombinationISH_fSH_fLNS_15FloatRoundStyleE2EEESG_S1O_JEEENS4_5SM1004TMEM4LOAD26SM100_TMEM_LOAD_32dp32b32xESZ_NS10_INS11_ILi2ELi4ELi3EEES14_NSS_INS5_IJS15_S1M_EEENS5_IJS1M_SB_EEEEEEENS4_39AutoVectorizingCopyWithAssumedAlignmentILi128EEENS4_14SM90_TMA_STOREES23_S25_S25_EEEvvEEEEvNT_6ParamsE,@"STO_CUDA_ENTRY STV_DEFAULT"
_ZN7cutlass13device_kernelINS_4gemm6kernel13GemmUniversalIN4cute5tupleIJiiiiEEENS1_10collective13CollectiveMmaINS1_35MainloopSm100TmaUmmaWarpSpecializedILi2ELi2ELi4ENS5_IJNS4_1CILi1EEESB_SB_EEEEENS5_IJNSA_ILi128EEESE_NSA_ILi64EEEEEENS_6half_tENS5_IJSB_llEEESH_NS5_IJlSB_lEEENS4_8TiledMMAINS4_8MMA_AtomIJNS4_20SM100_MMA_F16BF16_SSISH_SH_fLi128ELi128ELNS4_4UMMA5MajorE1ELSO_0ELNSN_7ScaleInE0ELSP_0EEEEEENS4_6LayoutISC_NS5_IJNSA_ILi0EEEST_ST_EEEEENS5_IJNS4_10UnderscoreESW_SW_EEEEENS4_13SM90_TMA_LOADENS4_14ComposedLayoutINS4_7SwizzleILi3ELi4ELi3EEENS4_18smem_ptr_flag_bitsILi16EEENSS_INS5_IJSF_NSA_ILi8EEEEEENS5_IJSB_SF_EEEEEEEvNS4_8identityESZ_NS10_IS12_S14_NSS_INS5_IJS15_SF_EEENS5_IJSF_SB_EEEEEEEvS1A_EENS_8epilogue10collective18CollectiveEpilogueINS1G_23Sm100TmaWarpSpecializedILi4ELi2ELi32ELb1ELb0EEEJSG_NS5_IJNSS_ISE_SB_EENSS_INSA_ILi32EEESB_EEEEESH_SJ_SH_SJ_NS1G_6fusion15FusionCallbacksIS1K_NS1P_17LinearCombinationISH_fSH_fLNS_15FloatRoundStyleE2EEESG_S1O_JEEENS4_5SM1004TMEM4LOAD26SM100_TMEM_LOAD_32dp32b32xESZ_NS10_INS11_ILi2ELi4ELi3EEES14_NSS_INS5_IJS15_S1M_EEENS5_IJS1M_SB_EEEEEEENS4_39AutoVectorizingCopyWithAssumedAlignmentILi128EEENS4_14SM90_TMA_STOREES23_S25_S25_EEEvvEEEEvNT_6ParamsE:
[----:B------:R-:W1:Y:S01]  /*0000*/  LDC R1, c[0x0][0x37c] ;  /* 0x0000df00ff017b82 */ /* 0x000e620000000800 */
[----:B------:R-:W2:Y:S01]  /*0010*/  S2R R101, SR_TID.X ;  /* 0x0000000000657919 */ /* 0x000ea20000002100 */
[----:B------:R-:W3:Y:S01]  /*0020*/  LDCU.64 UR4, c[0x0][0x890] ;  /* 0x00011200ff0477ac */ /* 0x000ee20008000a00 */
[----:B------:R-:W-:Y:S02]  /*0030*/  PRMT R88, RZ, 0x7610, R88 ;  /* 0x00007610ff587816 */ /* 0x000fe40000000058 */
[----:B------:R-:W-:Y:S01]  /*0040*/  ELECT P5, URZ, PT ;  /* 0x0000000000ff782f */ /* 0x000fe200038a0000 */
[----:B------:R-:W4:Y:S01]  /*0050*/  LDCU.64 UR46, c[0x0][0x358] ;  /* 0x00006b00ff2e77ac */ /* 0x000f220008000a00 */
[----:B---3--:R-:W-:-:S04]  /*0060*/  UISETP.NE.U32.AND UP0, UPT, UR4, URZ, UPT ;  /* 0x000000ff0400728c */ /* 0x008fc8000bf05070 */
[----:B------:R-:W-:Y:S01]  /*0070*/  UISETP.NE.AND.EX UP0, UPT, UR5, URZ, UPT, UP0 ;  /* 0x000000ff0500728c */ /* 0x000fe2000bf05300 */
[----:B--2---:R-:W-:-:S05]  /*0080*/  SHF.R.U32.HI R92, RZ, 0x5, R101 ;  /* 0x00000005ff5c7819 */ /* 0x004fca0000011665 */
[----:B------:R-:W2:Y:S02]  /*0090*/  SHFL.IDX PT, R0, R92, RZ, 0x1f ;  /* 0x00001fff5c007589 */ /* 0x000ea400000e0000 */
[----:B--2---:R-:W-:Y:S01]  /*00a0*/  R2UR UR8, R0 ;  /* 0x00000000000872ca */ /* 0x004fe200000e0000 */
[----:B-1--4-:R-:W-:-:S14]  /*00b0*/  BRA.U UP0, `(.L_x_0) ;  /* 0x00000001002c7547 */ /* 0x012fdc000b800000 */
[----:B------:R-:W1:Y:S02]  /*00c0*/  LDCU.64 UR6, c[0x0][0x888] ;  /* 0x00011100ff0677ac */ /* 0x000e640008000a00 */
[----:B-1----:R-:W-:-:S04]  /*00d0*/  UISETP.NE.U32.AND UP0, UPT, UR6, URZ, UPT ;  /* 0x000000ff0600728c */ /* 0x002fc8000bf05070 */
[----:B------:R-:W-:-:S09]  /*00e0*/  UISETP.NE.AND.EX UP0, UPT, UR7, URZ, UPT, UP0 ;  /* 0x000000ff0700728c */ /* 0x000fd2000bf05300 */
[----:B------:R-:W-:Y:S05]  /*00f0*/  BRA.U !UP0, `(.L_x_1) ;  /* 0x0000000108107547 */ /* 0x000fea000b800000 */
[----:B------:R-:W1:Y:S02]  /*0100*/  LDC.64 R2, c[0x0][0x888] ;  /* 0x00022200ff027b82 */ /* 0x000e640000000a00 */
[----:B-1----:R1:W5:Y:S01]  /*0110*/  LDG.E R49, desc[UR46][R2.64] ;  /* 0x0000002e02317981 */ /* 0x002362000c1e1900 */
[----:B------:R-:W-:Y:S01]  /*0120*/  HFMA2 R88, -RZ, RZ, 0, 5.9604644775390625e-08 ;  /* 0x00000001ff587431 */ /* 0x000fe200000001ff */
[----:B------:R-:W-:Y:S05]  /*0130*/  BRA `(.L_x_0) ;  /* 0x00000000000c7947 */ /* 0x000fea0003800000 */
.L_x_1:
[----:B------:R-:W1:Y:S01]  /*0140*/  LDCU UR6, c[0x0][0x880] ;  /* 0x00011000ff0677ac */ /* 0x000e620008000800 */
[----:B------:R-:W-:Y:S01]  /*0150*/  HFMA2 R88, -RZ, RZ, 0, 5.9604644775390625e-08 ;  /* 0x00000001ff587431 */ /* 0x000fe200000001ff */
[----:B-1----:R-:W-:-:S07]  /*0160*/  MOV R49, UR6 ;  /* 0x0000000600317c02 */ /* 0x002fce0008000f00 */
.L_x_0:
[----:B------:R-:W2:Y:S02]  /*0170*/  LDCU.64 UR6, c[0x0][0x8b0] ;  /* 0x00011600ff0677ac */ /* 0x000ea40008000a00 */
[----:B--2---:R-:W-:-:S04]  /*0180*/  UISETP.NE.U32.AND UP0, UPT, UR6, URZ, UPT ;  /* 0x000000ff0600728c */ /* 0x004fc8000bf05070 */
[----:B------:R-:W-:-:S09]  /*0190*/  UISETP.NE.AND.EX UP0, UPT, UR7, URZ, UPT, UP0 ;  /* 0x000000ff0700728c */ /* 0x000fd2000bf05300 */
[----:B------:R-:W-:Y:S05]  /*01a0*/  BRA.U UP0, `(.L_x_2) ;  /* 0x0000000100247547 */ /* 0x000fea000b800000 */
[----:B------:R-:W2:Y:S02]  /*01b0*/  LDCU.64 UR6, c[0x0][0x8a8] ;  /* 0x00011500ff0677ac */ /* 0x000ea40008000a00 */
[----:B--2---:R-:W-:-:S04]  /*01c0*/  UISETP.NE.U32.AND UP0, UPT, UR6, URZ, UPT ;  /* 0x000000ff0600728c */ /* 0x004fc8000bf05070 */
[----:B------:R-:W-:-:S09]  /*01d0*/  UISETP.NE.AND.EX UP0, UPT, UR7, URZ, UPT, UP0 ;  /* 0x000000ff0700728c */ /* 0x000fd2000bf05300 */
[----:B------:R-:W-:Y:S05]  /*01e0*/  BRA.U !UP0, `(.L_x_3) ;  /* 0x00000001080c7547 */ /* 0x000fea000b800000 */
[----:B-1----:R-:W1:Y:S02]  /*01f0*/  LDC.64 R2, c[0x0][0x8a8] ;  /* 0x00022a00ff027b82 */ /* 0x002e640000000a00 */
[----:B-1----:R2:W5:Y:S01]  /*0200*/  LDG.E R47, desc[UR46][R2.64] ;  /* 0x0000002e022f7981 */ /* 0x002562000c1e1900 */
[----:B------:R-:W-:Y:S05]  /*0210*/  BRA `(.L_x_2) ;  /* 0x0000000000087947 */ /* 0x000fea0003800000 */
.L_x_3:
[----:B------:R-:W2:Y:S02]  /*0220*/  LDCU UR6, c[0x0][0x8a0] ;  /* 0x00011400ff0677ac */ /* 0x000ea40008000800 */
[----:B--2---:R-:W-:Y:S02]  /*0230*/  MOV R47, UR6 ;  /* 0x00000006002f7c02 */ /* 0x004fe40008000f00 */
.L_x_2:
[----:B------:R-:W-:Y:S01]  /*0240*/  IMAD.U32 R0, RZ, RZ, UR8 ;  /* 0x00000008ff007e24 */ /* 0x000fe2000f8e00ff */
[----:B------:R-:W-:Y:S04]  /*0250*/  BSSY.RECONVERGENT B0, `(.L_x_4) ;  /* 0x000000c000007945 */ /* 0x000fe80003800200 */
[C---:B------:R-:W-:Y:S02]  /*0260*/  ISETP.NE.OR P1, PT, R0.reuse, 0x1, !P5 ;  /* 0x000000010000780c */ /* 0x040fe40006f25670 */
[----:B------:R-:W-:-:S11]  /*0270*/  ISETP.NE.OR P0, PT, R0, 0x3, !P5 ;  /* 0x000000030000780c */ /* 0x000fd60006f05670 */
[----:B------:R-:W-:Y:S05]  /*0280*/  @P1 BRA `(.L_x_5) ;  /* 0x0000000000201947 */ /* 0x000fea0003800000 */
[----:B------:R-:W3:Y:S02]  /*0290*/  LDCU.64 UR6, c[0x0][0x348] ;  /* 0x00006900ff0677ac */ /* 0x000ee40008000a00 */
[----:B---3--:R-:W-:Y:S02]  /*02a0*/  UIADD3 UR10, UP1, UPT, UR6, 0x80, URZ ;  /* 0x00000080060a7890 */ /* 0x008fe4000ff3e0ff */
[----:B------:R-:W-:Y:S02]  /*02b0*/  UIADD3 UR6, UP0, UPT, UR6, 0x180, URZ ;  /* 0x0000018006067890 */ /* 0x000fe4000ff1e0ff */
[----:B------:R-:W-:Y:S02]  /*02c0*/  UIADD3.X UR11, UPT, UPT, URZ, UR7, URZ, UP1, !UPT ;  /* 0x00000007ff0b7290 */ /* 0x000fe40008ffe4ff */
[----:B------:R-:W-:-:S07]  /*02d0*/  UIADD3.X UR7, UPT, UPT, URZ, UR7, URZ, UP0, !UPT ;  /* 0x00000007ff077290 */ /* 0x000fce00087fe4ff */
[----:B------:R3:W-:Y:S02]  /*02e0*/  UTMACCTL.PF [UR10] ;  /* 0x000000000a0079b9 */ /* 0x0007e40008040000 */
[----:B------:R3:W-:Y:S02]  /*02f0*/  UTMACCTL.PF [UR6] ;  /* 0x00000000060079b9 */ /* 0x0007e40008040000 */
[----:B---3--:R-:W-:Y:S01]  /*0300*/  NOP ;  /* 0x0000000000007918 */ /* 0x008fe20000000000 */
.L_x_5:
[----:B------:R-:W-:Y:S05]  /*0310*/  BSYNC.RECONVERGENT B0 ;  /* 0x0000000000007941 */ /* 0x000fea0003800200 */
.L_x_4:
[----:B------:R-:W-:Y:S04]  /*0320*/  BSSY.RECONVERGENT B0, `(.L_x_6) ;  /* 0x000000a000007945 */ /* 0x000fe80003800200 */
        /* <DEDUP_REMOVED lines=9> */
.L_x_7:
[----:B------:R-:W-:Y:S05]  /*03c0*/  BSYNC.RECONVERGENT B0 ;  /* 0x0000000000007941 */ /* 0x000fea0003800200 */
.L_x_6:
[----:B------:R-:W3:Y:S01]  /*03d0*/  LDCU.64 UR6, c[0x0][0x888] ;  /* 0x00011100ff0677ac */ /* 0x000ee20008000a00 */
[----:B------:R-:W-:Y:S02]  /*03e0*/  UISETP.EQ.U32.AND UP1, UPT, UR4, URZ, UPT ;  /* 0x000000ff0400728c */ /* 0x000fe4000bf22070 */
[----:B------:R-:W-:Y:S02]  /*03f0*/  UPLOP3.LUT UP2, UPT, UPT, UPT, UPT, 0x80, 0x8 ;  /* 0x000000000008789c */ /* 0x000fe40003f4f070 */
[----:B---3--:R-:W-:-:S04]  /*0400*/  UISETP.NE.U32.AND UP0, UPT, UR6, URZ, UPT ;  /* 0x000000ff0600728c */ /* 0x008fc8000bf05070 */
[----:B------:R-:W-:-:S04]  /*0410*/  UISETP.NE.AND.EX UP0, UPT, UR7, URZ, UPT, UP0 ;  /* 0x000000ff0700728c */ /* 0x000fc8000bf05300 */
[----:B------:R-:W-:-:S04]  /*0420*/  UISETP.EQ.OR.EX UP3, UPT, UR5, URZ, !UP0, UP1 ;  /* 0x000000ff0500728c */ /* 0x000fc8000c762710 */
[----:B------:R-:W-:-:S05]  /*0430*/  UP2UR UR50, UPR, URZ, 0x8 ;  /* 0x00000008ff327883 */ /* 0x000fca0008000000 */
[----:B------:R-:W-:Y:S07]  /*0440*/  BRA.U !UP3, `(.L_x_8) ;  /* 0x000000010b207547 */ /* 0x000fee000b800000 */
[----:B------:R-:W-:Y:S01]  /*0450*/  UISETP.NE.U32.AND UP2, UPT, UR4, URZ, UPT ;  /* 0x000000ff0400728c */ /* 0x000fe2000bf45070 */
[----:B-----5:R-:W-:Y:S01]  /*0460*/  FSETP.NEU.AND P0, PT, R49, RZ, PT ;  /* 0x000000ff3100720b */ /* 0x020fe20003f0d000 */
[----:B------:R-:W-:Y:S02]  /*0470*/  USEL UR4, URZ, 0xffffffff, UP0 ;  /* 0xffffffffff047887 */ /* 0x000fe40008000000 */
[----:B------:R-:W-:-:S10]  /*0480*/  UISETP.NE.AND.EX UP2, UPT, UR5, URZ, UPT, UP2 ;  /* 0x000000ff0500728c */ /* 0x000fd4000bf45320 */
[----:B------:R-:W-:Y:S01]  /*0490*/  VOTEU.ANY UP1, P0 ;  /* 0x0000000000ff7886 */ /* 0x000fe20000020100 */
[----:B------:R-:W-:-:S04]  /*04a0*/  @!UP2 USEL UR4, URZ, 0xffffffff, UP1 ;  /* 0xffffffffff04a887 */ /* 0x000fc80008800000 */
[----:B------:R-:W-:-:S04]  /*04b0*/  ULOP3.LUT UR4, UR4, 0x1, URZ, 0xc0, !UPT ;  /* 0x0000000104047892 */ /* 0x000fc8000f8ec0ff */
[----:B------:R-:W-:-:S11]  /*04c0*/  UISETP.NE.U32.AND UP2, UPT, UR4, 0x1, UPT ;  /* 0x000000010400788c */ /* 0x000fd6000bf45070 */
.L_x_8:
[----:B-12---:R-:W1:Y:S01]  /*04d0*/  SHFL.IDX PT, R2, R92, RZ, 0x1f ;  /* 0x00001fff5c027589 */ /* 0x006e6200000e0000 */
[----:B------:R-:W-:-:S04]  /*04e0*/  UISETP.NE.AND UP1, UPT, UR8, 0x2, UPT ;  /* 0x000000020800788c */ /* 0x000fc8000bf25270 */
[----:B------:R-:W-:Y:S01]  /*04f0*/  USEL UR6, URZ, 0x1, UP1 ;  /* 0x00000001ff067887 */ /* 0x000fe20008800000 */
[----:B-1----:R-:W-:-:S13]  /*0500*/  ISETP.NE.AND P0, PT, R2, RZ, PT ;  /* 0x000000ff0200720c */ /* 0x002fda0003f05270 */
[----:B------:R-:W-:Y:S05]  /*0510*/  @P0 BRA `(.L_x_9) ;  /* 0x0000000000380947 */ /* 0x000fea0003800000 */
[----:B------:R-:W1:Y:S01]  /*0520*/  S2UR UR5, SR_CgaCtaId ;  /* 0x00000000000579c3 */ /* 0x000e620000008800 */
[----:B------:R-:W-:Y:S01]  /*0530*/  UMOV UR7, 0x400 ;  /* 0x0000040000077882 */ /* 0x000fe20000000000 */
[----:B------:R-:W-:Y:S01]  /*0540*/  UMOV UR4, 0x1 ;  /* 0x0000000100047882 */ /* 0x000fe20000000000 */
[----:B------:R-:W-:Y:S01]  /*0550*/  ELECT P0, URZ, PT ;  /* 0x0000000000ff782f */ /* 0x000fe20003800000 */
[----:B------:R-:W-:-:S04]  /*0560*/  UIADD3 UR10, UPT, UPT, -UR4, 0x100000, URZ ;  /* 0x00100000040a7890 */ /* 0x000fc8000fffe1ff */
[----:B------:R-:W-:Y:S02]  /*0570*/  USHF.L.U32 UR11, UR10, 0xb, URZ ;  /* 0x0000000b0a0b7899 */ /* 0x000fe400080006ff */
[----:B------:R-:W-:Y:S02]  /*0580*/  USHF.L.U32 UR10, UR10, 0x1, URZ ;  /* 0x000000010a0a7899 */ /* 0x000fe400080006ff */
[----:B-1----:R-:W-:Y:S01]  /*0590*/  ULEA UR5, UR5, UR7, 0x18 ;  /* 0x0000000705057291 */ /* 0x002fe2000f8ec0ff */
[----:B------:R-:W1:Y:S11]  /*05a0*/  FENCE.VIEW.ASYNC.S ;  /* 0x00000000000073c6 */ /* 0x000e760000000000 */
[----:B-1----:R1:W2:Y:S01]  /*05b0*/  SYNCS.EXCH.64 URZ, [UR5], UR10 ;  /* 0x0000000a05ff75b2 */ /* 0x0022a20008000100 */
[----:B------:R1:W3:Y:S01]  /*05c0*/  SYNCS.EXCH.64 URZ, [UR5+0x10], UR10 ;  /* 0x0000100a05ff75b2 */ /* 0x0002e20008000100 */
[----:B------:R1:W4:Y:S01]  /*05d0*/  SYNCS.EXCH.64 URZ, [UR5+0x8], UR10 ;  /* 0x0000080a05ff75b2 */ /* 0x0003220008000100 */
[----:B------:R1:W1:Y:S01]  /*05e0*/  SYNCS.EXCH.64 URZ, [UR5+0x18], UR10 ;  /* 0x0000180a05ff75b2 */ /* 0x0002620008000100 */
[----:B------:R-:W-:Y:S01]  /*05f0*/  NOP ;  /* 0x0000000000007918 */ /* 0x000fe20000000000 */
.L_x_9:
[----:B------:R-:W2:Y:S01]  /*0600*/  SHFL.IDX PT, R2, R92, RZ, 0x1f ;  /* 0x00001fff5c027589 */ /* 0x000ea200000e0000 */
[----:B------:R-:W-:Y:S01]  /*0610*/  NOP ;  /* 0x0000000000007918 */ /* 0x000fe20000000000 */
[----:B--2---:R-:W-:-:S13]  /*0620*/  ISETP.NE.AND P0, PT, R2, 0x1, PT ;  /* 0x000000010200780c */ /* 0x004fda0003f05270 */
[----:B------:R-:W-:Y:S05]  /*0630*/  @P0 BRA `(.L_x_10) ;  /* 0x0000000000580947 */ /* 0x000fea0003800000 */
[----:B------:R-:W2:Y:S01]  /*0640*/  S2UR UR7, SR_CgaCtaId ;  /* 0x00000000000779c3 */ /* 0x000ea20000008800 */
[----:B------:R-:W-:Y:S01]  /*0650*/  UMOV UR9, 0x400 ;  /* 0x0000040000097882 */ /* 0x000fe20000000000 */
[----:B-1----:R-:W-:Y:S01]  /*0660*/  UMOV UR5, 0x20 ;  /* 0x0000002000057882 */ /* 0x002fe20000000000 */
[----:B------:R-:W-:Y:S01]  /*0670*/  UMOV UR4, 0x80 ;  /* 0x0000008000047882 */ /* 0x000fe20000000000 */
[----:B------:R-:W-:-:S04]  /*0680*/  UIADD3 UR10, UPT, UPT, -UR5, 0x100000, URZ ;  /* 0x00100000050a7890 */ /* 0x000fc8000fffe1ff */
[----:B------:R-:W-:Y:S02]  /*0690*/  USHF.L.U32 UR11, UR10, 0xb, URZ ;  /* 0x0000000b0a0b7899 */ /* 0x000fe400080006ff */
[----:B------:R-:W-:Y:S02]  /*06a0*/  USHF.L.U32 UR10, UR10, 0x1, URZ ;  /* 0x000000010a0a7899 */ /* 0x000fe400080006ff */
[----:B------:R-:W-:-:S04]  /*06b0*/  UIADD3 UR4, UPT, UPT, -UR4, 0x100000, URZ ;  /* 0x0010000004047890 */ /* 0x000fc8000fffe1ff */
[----:B------:R-:W-:Y:S02]  /*06c0*/  USHF.L.U32 UR5, UR4, 0xb, URZ ;  /* 0x0000000b04057899 */ /* 0x000fe400080006ff */
[----:B------:R-:W-:Y:S01]  /*06d0*/  USHF.L.U32 UR4, UR4, 0x1, URZ ;  /* 0x0000000104047899 */ /* 0x000fe200080006ff */
[----:B------:R-:W-:Y:S01]  /*06e0*/  ELECT P0, URZ, PT ;  /* 0x0000000000ff782f */ /* 0x000fe20003800000 */
[----:B--2---:R-:W-:Y:S01]  /*06f0*/  ULEA UR7, UR7, UR9, 0x18 ;  /* 0x0000000907077291 */ /* 0x004fe2000f8ec0ff */
[----:B------:R-:W1:Y:S11]  /*0700*/  FENCE.VIEW.ASYNC.S ;  /* 0x00000000000073c6 */ /* 0x000e760000000000 */
[----:B-1----:R2:W1:Y:S01]  /*0710*/  SYNCS.EXCH.64 URZ, [UR7+0x20], UR10 ;  /* 0x0000200a07ff75b2 */ /* 0x0024620008000100 */
[----:B------:R2:W1:Y:S01]  /*0720*/  SYNCS.EXCH.64 URZ, [UR7+0x40], UR4 ;  /* 0x0000400407ff75b2 */ /* 0x0004620008000100 */
[----:B------:R2:W1:Y:S01]  /*0730*/  SYNCS.EXCH.64 URZ, [UR7+0x28], UR10 ;  /* 0x0000280a07ff75b2 */ /* 0x0004620008000100 */
[----:B------:R2:W1:Y:S01]  /*0740*/  SYNCS.EXCH.64 URZ, [UR7+0x48], UR4 ;  /* 0x0000480407ff75b2 */ /* 0x0004620008000100 */
[----:B------:R2:W1:Y:S01]  /*0750*/  SYNCS.EXCH.64 URZ, [UR7+0x30], UR10 ;  /* 0x0000300a07ff75b2 */ /* 0x0004620008000100 */
[----:B------:R2:W1:Y:S01]  /*0760*/  SYNCS.EXCH.64 URZ, [UR7+0x50], UR4 ;  /* 0x0000500407ff75b2 */ /* 0x0004620008000100 */
[----:B------:R2:W1:Y:S01]  /*0770*/  SYNCS.EXCH.64 URZ, [UR7+0x38], UR10 ;  /* 0x0000380a07ff75b2 */ /* 0x0004620008000100 */
[----:B------:R2:W1:Y:S02]  /*0780*/  SYNCS.EXCH.64 URZ, [UR7+0x58], UR4 ;  /* 0x0000580407ff75b2 */ /* 0x0004640008000100 */
[----:B--2---:R-:W-:Y:S01]  /*0790*/  NOP ;  /* 0x0000000000007918 */ /* 0x004fe20000000000 */
.L_x_10:
[----:B------:R-:W2:Y:S01]  /*07a0*/  SHFL.IDX PT, R2, R92, RZ, 0x1f ;  /* 0x00001fff5c027589 */ /* 0x000ea200000e0000 */
[----:B------:R-:W-:Y:S01]  /*07b0*/  NOP ;  /* 0x0000000000007918 */ /* 0x000fe20000000000 */
[----:B--2---:R-:W-:-:S13]  /*07c0*/  ISETP.NE.AND P0, PT, R2, 0x3, PT ;  /* 0x000000030200780c */ /* 0x004fda0003f05270 */
[----:B------:R-:W-:Y:S05]  /*07d0*/  @P0 BRA `(.L_x_11) ;  /* 0x0000000000300947 */ /* 0x000fea0003800000 */
[----:B-1----:R-:W1:Y:S01]  /*07e0*/  S2UR UR5, SR_CgaCtaId ;  /* 0x00000000000579c3 */ /* 0x002e620000008800 */
        /* <DEDUP_REMOVED lines=8> */
[----:B-1----:R2:W1:Y:S01]  /*0870*/  SYNCS.EXCH.64 URZ, [UR5+0x60], UR10 ;  /* 0x0000600a05ff75b2 */ /* 0x0024620008000100 */
[----:B------:R2:W1:Y:S02]  /*0880*/  SYNCS.EXCH.64 URZ, [UR5+0x68], UR10 ;  /* 0x0000680a05ff75b2 */ /* 0x0004640008000100 */
[----:B--2---:R-:W-:Y:S01]  /*0890*/  NOP ;  /* 0x0000000000007918 */ /* 0x004fe20000000000 */
.L_x_11:
[----:B------:R-:W2:Y:S01]  /*08a0*/  SHFL.IDX PT, R2, R92, RZ, 0x1f ;  /* 0x00001fff5c027589 */ /* 0x000ea200000e0000 */
[----:B------:R-:W-:Y:S01]  /*08b0*/  NOP ;  /* 0x0000000000007918 */ /* 0x000fe20000000000 */
[----:B--2---:R-:W-:-:S13]  /*08c0*/  ISETP.NE.AND P0, PT, R2, 0x4, PT ;  /* 0x000000040200780c */ /* 0x004fda0003f05270 */
[----:B------:R-:W-:Y:S05]  /*08d0*/  @P0 BRA `(.L_x_12) ;  /* 0x00000000004c0947 */ /* 0x000fea0003800000 */
[----:B-1----:R-:W1:Y:S01]  /*08e0*/  S2UR UR5, SR_CgaCtaId ;  /* 0x00000000000579c3 */ /* 0x002e620000008800 */
[----:B------:R-:W-:Y:S01]  /*08f0*/  UMOV UR9, 0x100 ;  /* 0x0000010000097882 */ /* 0x000fe20000000000 */
[----:B------:R-:W-:Y:S01]  /*0900*/  UMOV UR7, 0x400 ;  /* 0x0000040000077882 */ /* 0x000fe20000000000 */
[----:B------:R-:W-:Y:S01]  /*0910*/  USEL UR9, UR9, 0xe0, UP2 ;  /* 0x000000e009097887 */ /* 0x000fe20009000000 */
[----:B------:R-:W-:Y:S01]  /*0920*/  UMOV UR4, 0x1 ;  /* 0x0000000100047882 */ /* 0x000fe20000000000 */
[----:B------:R-:W-:Y:S01]  /*0930*/  ELECT P0, URZ, PT ;  /* 0x0000000000ff782f */ /* 0x000fe20003800000 */
[----:B------:R-:W-:-:S04]  /*0940*/  UIADD3 UR10, UPT, UPT, -UR4, 0x100000, URZ ;  /* 0x00100000040a7890 */ /* 0x000fc8000fffe1ff */
[----:B------:R-:W-:Y:S02]  /*0950*/  USHF.L.U32 UR11, UR10, 0xb, URZ ;  /* 0x0000000b0a0b7899 */ /* 0x000fe400080006ff */
[----:B------:R-:W-:Y:S02]  /*0960*/  USHF.L.U32 UR10, UR10, 0x1, URZ ;  /* 0x000000010a0a7899 */ /* 0x000fe400080006ff */
[----:B------:R-:W-:-:S04]  /*0970*/  UIADD3 UR12, UPT, UPT, -UR9, 0x100000, URZ ;  /* 0x00100000090c7890 */ /* 0x000fc8000fffe1ff */
[----:B------:R-:W-:Y:S02]  /*0980*/  USHF.L.U32 UR13, UR12, 0xb, URZ ;  /* 0x0000000b0c0d7899 */ /* 0x000fe400080006ff */
[----:B------:R-:W-:Y:S02]  /*0990*/  USHF.L.U32 UR12, UR12, 0x1, URZ ;  /* 0x000000010c0c7899 */ /* 0x000fe400080006ff */
[----:B-1----:R-:W-:Y:S01]  /*09a0*/  ULEA UR5, UR5, UR7, 0x18 ;  /* 0x0000000705057291 */ /* 0x002fe2000f8ec0ff */
[----:B------:R-:W1:Y:S11]  /*09b0*/  FENCE.VIEW.ASYNC.S ;  /* 0x00000000000073c6 */ /* 0x000e760000000000 */
[----:B-1----:R2:W1:Y:S01]  /*09c0*/  SYNCS.EXCH.64 URZ, [UR5+0x70], UR10 ;  /* 0x0000700a05ff75b2 */ /* 0x0024620008000100 */
[----:B------:R2:W1:Y:S01]  /*09d0*/  SYNCS.EXCH.64 URZ, [UR5+0x80], UR12 ;  /* 0x0000800c05ff75b2 */ /* 0x0004620008000100 */
[----:B------:R2:W1:Y:S01]  /*09e0*/  SYNCS.EXCH.64 URZ, [UR5+0x78], UR10 ;  /* 0x0000780a05ff75b2 */ /* 0x0004620008000100 */
[----:B------:R2:W1:Y:S02]  /*09f0*/  SYNCS.EXCH.64 URZ, [UR5+0x88], UR12 ;  /* 0x0000880c05ff75b2 */ /* 0x0004640008000100 */
[----:B--2---:R-:W-:Y:S01]  /*0a00*/  NOP ;  /* 0x0000000000007918 */ /* 0x004fe20000000000 */
.L_x_12:
        /* <DEDUP_REMOVED lines=26> */
.L_x_13:
        /* <DEDUP_REMOVED lines=18> */
.L_x_14:
[----:B-1----:R-:W1:Y:S01]  /*0cd0*/  S2UR UR5, SR_CTAID.X ;  /* 0x00000000000579c3 */ /* 0x002e620000002500 */
[----:B------:R-:W-:-:S05]  /*0ce0*/  CS2R.32 R87, SR_CgaSize ;  /* 0x0000000000577805 */ /* 0x000fca0000008a00 */
[----:B------:R-:W-:-:S05]  /*0cf0*/  IMAD R87, R87, -0xa0, RZ ;  /* 0xffffff6057577824 */ /* 0x000fca00078e02ff */
[----:B------:R-:W-:-:S14]  /*0d00*/  R2UR UR9, R87 ;  /* 0x00000000570972ca */ /* 0x000fdc00000e0000 */
[----:B------:R-:W2:Y:S01]  /*0d10*/  LDCU UR9, c[0x0][UR9+0x2b0] ;  /* 0x00005600090977ac */ /* 0x000ea20008000800 */
[----:B------:R-:W-:Y:S01]  /*0d20*/  NOP ;  /* 0x0000000000007918 */ /* 0x000fe20000000000 */
[----:B------:R-:W-:-:S05]  /*0d30*/  CS2R.32 R87, SR_CgaSize ;  /* 0x0000000000577805 */ /* 0x000fca0000008a00 */
[----:B------:R-:W-:-:S05]  /*0d40*/  IMAD R87, R87, -0xa0, RZ ;  /* 0xffffff6057577824 */ /* 0x000fca00078e02ff */
[----:B------:R-:W-:-:S14]  /*0d50*/  R2UR UR7, R87 ;  /* 0x00000000570772ca */ /* 0x000fdc00000e0000 */
[----:B------:R-:W3:Y:S01]  /*0d60*/  LDCU UR7, c[0x0][UR7+0x2b4] ;  /* 0x00005680070777ac */ /* 0x000ee20008000800 */
[----:B------:R-:W4:Y:S08]  /*0d70*/  S2UR UR4, SR_CTAID.Y ;  /* 0x00000000000479c3 */ /* 0x000f300000002600 */
[----:B------:R-:W3:Y:S01]  /*0d80*/  LDC R10, c[0x0][0xb24] ;  /* 0x0002c900ff0a7b82 */ /* 0x000ee20000000800 */
[----:B-1----:R-:W-:-:S02]  /*0d90*/  I2FP.F32.U32 R87, UR5 ;  /* 0x0000000500577c45 */ /* 0x002fc40008201000 */
[----:B------:R-:W-:-:S05]  /*0da0*/  CS2R.32 R3, SR_CgaSize ;  /* 0x0000000000037805 */ /* 0x000fca0000008a00 */
[----:B------:R-:W-:-:S06]  /*0db0*/  IMAD R3, R3, -0xa0, RZ ;  /* 0xffffff6003037824 */ /* 0x000fcc00078e02ff */
[----:B------:R-:W1:Y:S01]  /*0dc0*/  LDC R3, c[0x0][R3+0x2a0] ;  /* 0x0000a80003037b82 */ /* 0x000e620000000800 */
[----:B------:R-:W-:Y:S01]  /*0dd0*/  MOV R15, UR5 ;  /* 0x00000005000f7c02 */ /* 0x000fe20008000f00 */
[----:B--2---:R-:W-:Y:S01]  /*0de0*/  FMUL R87, R87, UR9 ;  /* 0x0000000957577c20 */ /* 0x004fe20008400000 */
[----:B----4-:R-:W-:Y:S02]  /*0df0*/  I2FP.F32.U32 R86, UR4 ;  /* 0x0000000400567c45 */ /* 0x010fe40008201000 */
[----:B------:R-:W-:-:S05]  /*0e00*/  CS2R.32 R2, SR_CgaSize ;  /* 0x0000000000027805 */ /* 0x000fca0000008a00 */
[----:B------:R-:W-:-:S06]  /*0e10*/  IMAD R2, R2, -0xa0, RZ ;  /* 0xffffff6002027824 */ /* 0x000fcc00078e02ff */
[----:B------:R-:W2:Y:S01]  /*0e20*/  LDC R2, c[0x0][R2+0x2a4] ;  /* 0x0000a90002027b82 */ /* 0x000ea20000000800 */
[----:B------:R-:W-:Y:S01]  /*0e30*/  MOV R14, UR4 ;  /* 0x00000004000e7c02 */ /* 0x000fe20008000f00 */
[----:B------:R-:W4:Y:S01]  /*0e40*/  F2I.U32.TRUNC.NTZ R87, R87 ;  /* 0x0000005700577305 */ /* 0x000f22000020f000 */
[----:B---3--:R-:W-:-:S05]  /*0e50*/  FMUL R86, R86, UR7 ;  /* 0x0000000756567c20 */ /* 0x008fca0008400000 */
[----:B------:R-:W-:Y:S01]  /*0e60*/  BAR.SYNC.DEFER_BLOCKING 0x0 ;  /* 0x0000000000007b1d */ /* 0x000fe20000010000 */
[----:B------:R-:W-:-:S05]  /*0e70*/  ISETP.GE.AND P0, PT, R10, 0x1, PT ;  /* 0x000000010a00780c */ /* 0x000fca0003f06270 */
[----:B------:R-:W3:Y:S02]  /*0e80*/  F2I.U32.TRUNC.NTZ R86, R86 ;  /* 0x0000005600567305 */ /* 0x000ee4000020f000 */
[----:B------:R-:W2:Y:S01]  /*0e90*/  S2UR UR36, SR_CTAID.Z ;  /* 0x00000000002479c3 */ /* 0x000ea20000002700 */
[----:B----4-:R-:W-:-:S05]  /*0ea0*/  IADD3 R87, PT, PT, -R87, RZ, RZ ;  /* 0x000000ff57577210 */ /* 0x010fca0007ffe1ff */
[----:B-1----:R-:W-:Y:S01]  /*0eb0*/  IMAD R87, R3, R87, UR5 ;  /* 0x0000000503577e24 */ /* 0x002fe2000f8e0257 */
[----:B---3--:R-:W-:-:S05]  /*0ec0*/  IADD3 R86, PT, PT, -R86, RZ, RZ ;  /* 0x000000ff56567210 */ /* 0x008fca0007ffe1ff */
[----:B--2---:R-:W-:Y:S01]  /*0ed0*/  IMAD R86, R2, R86, UR4 ;  /* 0x0000000402567e24 */ /* 0x004fe2000f8e0256 */
[----:B------:R-:W-:Y:S06]  /*0ee0*/  @!P0 BRA `(.L_x_15) ;  /* 0x0000000000b88947 */ /* 0x000fec0003800000 */
[----:B------:R-:W1:Y:S01]  /*0ef0*/  LDC.64 R4, c[0x0][0xb18] ;  /* 0x0002c600ff047b82 */ /* 0x000e620000000a00 */
[----:B------:R-:W-:-:S07]  /*0f00*/  ISETP.NE.AND P0, PT, R10, 0x1, PT ;  /* 0x000000010a00780c */ /* 0x000fce0003f05270 */
[----:B------:R-:W2:Y:S08]  /*0f10*/  LDC R9, c[0x0][0xb0c] ;  /* 0x0002c300ff097b82 */ /* 0x000eb00000000800 */
[----:B------:R-:W3:Y:S08]  /*0f20*/  LDC R12, c[0x0][0x370] ;  /* 0x0000dc00ff0c7b82 */ /* 0x000ef00000000800 */
[----:B------:R-:W4:Y:S01]  /*0f30*/  LDC R11, c[0x0][0x374] ;  /* 0x0000dd00ff0b7b82 */ /* 0x000f220000000800 */
[----:B-1----:R-:W-:-:S07]  /*0f40*/  ISETP.NE.AND P1, PT, R4, 0x1, PT ;  /* 0x000000010400780c */ /* 0x002fce0003f25270 */
[----:B------:R-:W3:Y:S01]  /*0f50*/  LDC.64 R6, c[0x0][0xb10] ;  /* 0x0002c400ff067b82 */ /* 0x000ee20000000a00 */
[----:B--2---:R-:W-:-:S07]  /*0f60*/  ISETP.NE.AND P2, PT, R9, 0x1, PT ;  /* 0x000000010900780c */ /* 0x004fce0003f45270 */
[----:B------:R-:W1:Y:S08]  /*0f70*/  LDC R8, c[0x0][0xb20] ;  /* 0x0002c800ff087b82 */ /* 0x000e700000000800 */
[----:B------:R-:W2:Y:S01]  /*0f80*/  LDC.64 R2, c[0x0][0xb28] ;  /* 0x0002ca00ff027b82 */ /* 0x000ea20000000a00 */
[----:B----4-:R-:W-:-:S04]  /*0f90*/  IMAD.HI.U32 R13, R11, R5, RZ ;  /* 0x000000050b0d7227 */ /* 0x010fc800078e00ff */
[----:B------:R-:W-:-:S04]  /*0fa0*/  IMAD.HI.U32 R5, R14, R5, RZ ;  /* 0x000000050e057227 */ /* 0x000fc800078e00ff */
[----:B---3--:R-:W-:-:S05]  /*0fb0*/  IMAD.HI.U32 R16, R12, R6, RZ ;  /* 0x000000060c107227 */ /* 0x008fca00078e00ff */
[-C--:B------:R-:W-:Y:S01]  /*0fc0*/  @P2 SHF.R.U32.HI R12, RZ, R7.reuse, R16 ;  /* 0x00000007ff0c2219 */ /* 0x080fe20000011610 */
[----:B------:R-:W-:Y:S01]  /*0fd0*/  IMAD.HI.U32 R16, R15, R6, RZ ;  /* 0x000000060f107227 */ /* 0x000fe200078e00ff */
[-C--:B-1----:R-:W-:Y:S02]  /*0fe0*/  @P1 SHF.R.U32.HI R11, RZ, R8.reuse, R13 ;  /* 0x00000008ff0b1219 */ /* 0x082fe4000001160d */
[----:B------:R-:W-:Y:S02]  /*0ff0*/  SHF.R.U32.HI R5, RZ, R8, R5 ;  /* 0x00000008ff057219 */ /* 0x000fe40000011605 */
[----:B------:R-:W-:Y:S02]  /*1000*/  SHF.R.U32.HI R16, RZ, R7, R16 ;  /* 0x00000007ff107219 */ /* 0x000fe40000011610 */
[----:B------:R-:W-:Y:S01]  /*1010*/  SEL R5, R14, R5, !P1 ;  /* 0x000000050e057207 */ /* 0x000fe20004800000 */
[----:B--2---:R-:W-:Y:S01]  /*1020*/  IMAD.HI.U32 R13, R11, R2, RZ ;  /* 0x000000020b0d7227 */ /* 0x004fe200078e00ff */
[----:B------:R-:W-:-:S03]  /*1030*/  SEL R16, R15, R16, !P2 ;  /* 0x000000100f107207 */ /* 0x000fc60005000000 */
[----:B------:R-:W-:Y:S01]  /*1040*/  IMAD.HI.U32 R6, R12, R2, RZ ;  /* 0x000000020c067227 */ /* 0x000fe200078e00ff */
[----:B------:R-:W-:-:S04]  /*1050*/  @P0 SHF.R.U32.HI R11, RZ, R3, R13 ;  /* 0x00000003ff0b0219 */ /* 0x000fc8000001160d */
[----:B------:R-:W-:Y:S01]  /*1060*/  @P0 SHF.R.U32.HI R12, RZ, R3, R6 ;  /* 0x00000003ff0c0219 */ /* 0x000fe20000011606 */
[----:B------:R-:W-:-:S04]  /*1070*/  IMAD R11, R11, R10, RZ ;  /* 0x0000000a0b0b7224 */ /* 0x000fc800078e02ff */
[----:B------:R-:W-:Y:S01]  /*1080*/  IMAD R6, R12, R10, RZ ;  /* 0x0000000a0c067224 */ /* 0x000fe200078e02ff */
[----:B------:R-:W-:-:S04]  /*1090*/  ISETP.GE.AND P1, PT, R5, R11, PT ;  /* 0x0000000b0500720c */ /* 0x000fc80003f26270 */
[----:B------:R-:W-:Y:S01]  /*10a0*/  ISETP.GE.OR P1, PT, R16, R6, P1 ;  /* 0x000000061000720c */ /* 0x000fe20000f26670 */
[----:B------:R-:W-:-:S05]  /*10b0*/  IMAD.HI.U32 R6, R5, R2, RZ ;  /* 0x0000000205067227 */ /* 0x000fca00078e00ff */
[----:B------:R-:W-:-:S04]  /*10c0*/  SHF.R.U32.HI R6, RZ, R3, R6 ;  /* 0x00000003ff067219 */ /* 0x000fc80000011606 */
[----:B------:R-:W-:-:S03]  /*10d0*/  SEL R6, R5, R6, !P0 ;  /* 0x0000000605067207 */ /* 0x000fc60004000000 */
[----:B------:R-:W-:Y:S01]  /*10e0*/  @!P1 IMAD.HI.U32 R7, R16, R2, RZ ;  /* 0x0000000210079227 */ /* 0x000fe200078e00ff */
[----:B------:R-:W-:-:S04]  /*10f0*/  IADD3 R2, PT, PT, -R6, RZ, RZ ;  /* 0x000000ff06027210 */ /* 0x000fc80007ffe1ff */
[----:B------:R-:W-:Y:S01]  /*1100*/  @!P1 SHF.R.U32.HI R3, RZ, R3, R7 ;  /* 0x00000003ff039219 */ /* 0x000fe20000011607 */
[----:B------:R-:W-:Y:S01]  /*1110*/  IMAD R2, R10, R2, R5 ;  /* 0x000000020a027224 */ /* 0x000fe200078e0205 */
[----:B------:R-:W-:Y:S02]  /*1120*/  IADD3 R7, PT, PT, -R5, RZ, RZ ;  /* 0x000000ff05077210 */ /* 0x000fe40007ffe1ff */
[----:B------:R-:W-:-:S03]  /*1130*/  @!P1 SEL R3, R16, R3, !P0 ;  /* 0x0000000310039207 */ /* 0x000fc60004000000 */
[----:B------:R-:W-:Y:S02]  /*1140*/  IMAD R7, R4, R7, R14 ;  /* 0x0000000704077224 */ /* 0x000fe400078e020e */
[--C-:B------:R-:W-:Y:S02]  /*1150*/  @!P1 IMAD.IADD R6, R6, 0x1, -R3.reuse ;  /* 0x0000000106069824 */ /* 0x100fe400078e0a03 */
[----:B------:R-:W-:Y:S01]  /*1160*/  @!P1 IMAD R3, R2, R12, R3 ;  /* 0x0000000c02039224 */ /* 0x000fe200078e0203 */
[----:B------:R-:W-:Y:S01]  /*1170*/  IADD3 R2, PT, PT, -R16, RZ, RZ ;  /* 0x000000ff10027210 */ /* 0x000fe20007ffe1ff */
[----:B------:R-:W-:Y:S02]  /*1180*/  @!P1 IMAD R5, R6, R10, R16 ;  /* 0x0000000a06059224 */ /* 0x000fe400078e0210 */
[----:B------:R-:W-:Y:S02]  /*1190*/  @!P1 IMAD.MOV.U32 R16, RZ, RZ, R3 ;  /* 0x000000ffff109224 */ /* 0x000fe400078e0003 */
[----:B------:R-:W-:-:S02]  /*11a0*/  IMAD R2, R9, R2, R15 ;  /* 0x0000000209027224 */ /* 0x000fc400078e020f */
[----:B------:R-:W-:Y:S02]  /*11b0*/  IMAD R14, R5, R4, R7 ;  /* 0x00000004050e7224 */ /* 0x000fe400078e0207 */
[----:B------:R-:W-:Y:S02]  /*11c0*/  IMAD R15, R16, R9, R2 ;  /* 0x00000009100f7224 */ /* 0x000fe400078e0202 */
.L_x_15:
[----:B------:R-:W1:Y:S01]  /*11d0*/  LDCU UR4, c[0x0][0xb30] ;  /* 0x00016600ff0477ac */ /* 0x000e620008000800 */
[----:B------:R-:W2:Y:S08]  /*11e0*/  S2UR UR37, SR_CgaCtaId ;  /* 0x00000000002579c3 */ /* 0x000eb00000008800 */
[----:B------:R-:W3:Y:S01]  /*11f0*/  LDC R40, c[0x0][0xb24] ;  /* 0x0002c900ff287b82 */ /* 0x000ee20000000800 */
[----:B-1----:R-:W-:-:S09]  /*1200*/  UISETP.NE.AND UP1, UPT, UR4, 0x1, UPT ;  /* 0x000000010400788c */ /* 0x002fd2000bf25270 */
[----:B--2---:R-:W-:Y:S05]  /*1210*/  BRA.U UP1, `(.L_x_16) ;  /* 0x0000000101407547 */ /* 0x004fea000b800000 */
[----:B------:R-:W1:Y:S08]  /*1220*/  LDC.64 R4, c[0x0][0xb10] ;  /* 0x0002c400ff047b82 */ /* 0x000e700000000a00 */
[----:B------:R-:W2:Y:S08]  /*1230*/  LDC.64 R2, c[0x0][0xb18] ;  /* 0x0002c600ff027b82 */ /* 0x000eb00000000a00 */
[----:B------:R-:W4:Y:S08]  /*1240*/  LDC R6, c[0x0][0xb20] ;  /* 0x0002c800ff067b82 */ /* 0x000f300000000800 */
[----:B------:R-:W3:Y:S01]  /*1250*/  LDC R7, c[0x0][0xb0c] ;  /* 0x0002c300ff077b82 */ /* 0x000ee20000000800 */
[----:B-1----:R-:W-:-:S05]  /*1260*/  IMAD.HI.U32 R4, R15, R4, RZ ;  /* 0x000000040f047227 */ /* 0x002fca00078e00ff */
[----:B------:R-:W-:Y:S01]  /*1270*/  SHF.R.U32.HI R4, RZ, R5, R4 ;  /* 0x00000005ff047219 */ /* 0x000fe20000011604 */
[----:B--2---:R-:W-:Y:S01]  /*1280*/  IMAD.HI.U32 R3, R14, R3, RZ ;  /* 0x000000030e037227 */ /* 0x004fe200078e00ff */
[----:B------:R-:W-:-:S04]  /*1290*/  ISETP.NE.AND P0, PT, R2, 0x1, PT ;  /* 0x000000010200780c */ /* 0x000fc80003f05270 */
[----:B----4-:R-:W-:-:S04]  /*12a0*/  SHF.R.U32.HI R3, RZ, R6, R3 ;  /* 0x00000006ff037219 */ /* 0x010fc80000011603 */
[----:B------:R-:W-:Y:S02]  /*12b0*/  SEL R3, R14, R3, !P0 ;  /* 0x000000030e037207 */ /* 0x000fe40004000000 */
[----:B---3--:R-:W-:-:S04]  /*12c0*/  ISETP.NE.AND P1, PT, R7, 0x1, PT ;  /* 0x000000010700780c */ /* 0x008fc80003f25270 */
[----:B------:R-:W-:-:S05]  /*12d0*/  SEL R4, R15, R4, !P1 ;  /* 0x000000040f047207 */ /* 0x000fca0004800000 */
[----:B------:R-:W-:Y:S02]  /*12e0*/  IMAD.IADD R5, R3, 0x1, -R4 ;  /* 0x0000000103057824 */ /* 0x000fe400078e0a04 */
[----:B------:R-:W-:Y:S02]  /*12f0*/  IMAD.IADD R3, R4, 0x1, -R3 ;  /* 0x0000000104037824 */ /* 0x000fe400078e0a03 */
[----:B------:R-:W-:Y:S02]  /*1300*/  IMAD R15, R5, R7, R15 ;  /* 0x00000007050f7224 */ /* 0x000fe400078e020f */
[----:B------:R-:W-:-:S07]  /*1310*/  IMAD R14, R3, R2, R14 ;  /* 0x00000002030e7224 */ /* 0x000fce00078e020e */
.L_x_16:
[----:B------:R-:W-:Y:S01]  /*1320*/  BAR.SYNC.DEFER_BLOCKING 0x0 ;  /* 0x0000000000007b1d */ /* 0x000fe20000010000 */
[----:B------:R-:W-:Y:S01]  /*1330*/  UISETP.NE.AND UP1, UPT, UR8, 0x2, UPT ;  /* 0x000000020800788c */ /* 0x000fe2000bf25270 */
[----:B------:R-:W-:Y:S02]  /*1340*/  ISETP.NE.OR P5, PT, R0, 0x2, !P5 ;  /* 0x000000020000780c */ /* 0x000fe40006fa5670 */
[----:B------:R-:W-:-:S06]  /*1350*/  LOP3.LUT R2, R101, 0x1f, RZ, 0xc0, !PT ;  /* 0x0000001f65027812 */ /* 0x000fcc00078ec0ff */
[----:B------:R-:W-:Y:S05]  /*1360*/  BRA.U UP1, `(.L_x_17) ;  /* 0x00000011013c7547 */ /* 0x000fea000b800000 */
[----:B------:R-:W1:Y:S01]  /*1370*/  LDCU UR13, c[0x0][0x38c] ;  /* 0x00007180ff0d77ac */ /* 0x000e620008000800 */
[----:B------:R-:W2:Y:S01]  /*1380*/  LDC R8, c[0x0][0x370] ;  /* 0x0000dc00ff087b82 */ /* 0x000ea20000000800 */
[----:B------:R-:W-:Y:S01]  /*1390*/  PLOP3.LUT P1, PT, PT, PT, UP2, 0x80, 0x8 ;  /* 0x000000000008781c */ /* 0x000fe20003f2f028 */
[----:B------:R-:W-:Y:S01]  /*13a0*/  IMAD.MOV.U32 R17, RZ, RZ, 0x1 ;  /* 0x00000001ff117424 */ /* 0x000fe200078e00ff */
[----:B------:R-:W-:Y:S01]  /*13b0*/  ISETP.EQ.OR P4, PT, R2, RZ, P5 ;  /* 0x000000ff0200720c */ /* 0x000fe20002f82670 */
[----:B------:R-:W-:Y:S01]  /*13c0*/  IMAD.MOV.U32 R16, RZ, RZ, RZ ;  /* 0x000000ffff107224 */ /* 0x000fe200078e00ff */
[----:B------:R-:W-:Y:S02]  /*13d0*/  PLOP3.LUT P1, PT, P1, PT, PT, 0x8, 0x80 ;  /* 0x000000000080781c */ /* 0x000fe40000f2e170 */
[----:B------:R-:W-:Y:S01]  /*13e0*/  CS2R R12, SRZ ;  /* 0x00000000000c7805 */ /* 0x000fe2000001ff00 */
[----:B------:R-:W-:Y:S01]  /*13f0*/  IMAD.MOV.U32 R11, RZ, RZ, 0x1 ;  /* 0x00000001ff0b7424 */ /* 0x000fe200078e00ff */
[----:B------:R-:W4:Y:S01]  /*1400*/  LDC R0, c[0x0][0x374] ;  /* 0x0000dd00ff007b82 */ /* 0x000f220000000800 */
[----:B------:R-:W2:Y:S01]  /*1410*/  LDCU.64 UR22, c[0x0][0x348] ;  /* 0x00006900ff1677ac */ /* 0x000ea20008000a00 */
[----:B------:R-:W-:Y:S01]  /*1420*/  UMOV UR6, URZ ;  /* 0x000000ff00067c82 */ /* 0x000fe20008000000 */
[----:B-1----:R-:W-:-:S04]  /*1430*/  UIADD3 UR5, UPT, UPT, UR13, 0x3f, URZ ;  /* 0x0000003f0d057890 */ /* 0x002fc8000fffe0ff */
[----:B------:R-:W-:-:S04]  /*1440*/  USHF.R.S32.HI UR4, URZ, 0x1f, UR5 ;  /* 0x0000001fff047899 */ /* 0x000fc80008011405 */
[----:B------:R-:W-:-:S04]  /*1450*/  ULEA.HI UR4, UR4, UR5, URZ, 0x6 ;  /* 0x0000000504047291 */ /* 0x000fc8000f8f30ff */
[----:B------:R-:W-:Y:S02]  /*1460*/  USHF.R.S32.HI UR15, URZ, 0x6, UR4 ;  /* 0x00000006ff0f7899 */ /* 0x000fe40008011404 */
[----:B------:R-:W-:Y:S02]  /*1470*/  UIADD3 UR4, UPT, UPT, UR13, -0x1, URZ ;  /* 0xffffffff0d047890 */ /* 0x000fe4000fffe0ff */
[----:B------:R-:W-:Y:S02]  /*1480*/  UISETP.LT.U32.AND UP0, UPT, UR15, 0x2, UPT ;  /* 0x000000020f00788c */ /* 0x000fe4000bf01070 */
[----:B------:R-:W-:Y:S02]  /*1490*/  UISETP.GE.U32.AND UP1, UPT, UR4, -0x7f, UPT ;  /* 0xffffff810400788c */ /* 0x000fe4000bf26070 */
[----:B------:R-:W-:Y:S02]  /*14a0*/  USEL UR14, UR15, 0x2, UP0 ;  /* 0x000000020f0e7887 */ /* 0x000fe40008000000 */
[----:B------:R-:W-:-:S02]  /*14b0*/  UIADD3 UR13, UPT, UPT, UR13, 0x7e, URZ ;  /* 0x0000007e0d0d7890 */ /* 0x000fc4000fffe0ff */
[----:B------:R-:W-:Y:S02]  /*14c0*/  UIADD3 UR5, UPT, UPT, UR14, -0x1, URZ ;  /* 0xffffffff0e057890 */ /* 0x000fe4000fffe0ff */
[----:B------:R-:W-:-:S03]  /*14d0*/  UIADD3 UR7, UPT, UPT, UR15, -UR14, URZ ;  /* 0x8000000e0f077290 */ /* 0x000fc6000fffe0ff */
[----:B------:R-:W-:-:S04]  /*14e0*/  @UP1 UIADD3 UR5, UPT, UPT, UR14, URZ, URZ ;  /* 0x000000ff0e051290 */ /* 0x000fc8000fffe0ff */
[----:B--2---:R-:W-:-:S12]  /*14f0*/  UIADD3 UR5, UPT, UPT, UR5, 0x1, URZ ;  /* 0x0000000105057890 */ /* 0x004fd8000fffe0ff */
.L_x_35:
[----:B------:R-:W-:Y:S01]  /*1500*/  UISETP.NE.AND UP0, UPT, UR37, URZ, UPT ;  /* 0x000000ff2500728c */ /* 0x000fe2000bf05270 */
[----:B------:R-:W1:Y:S08]  /*1510*/  S2UR UR37, SR_CgaCtaId ;  /* 0x00000000002579c3 */ /* 0x000e700000008800 */
[----:B------:R-:W-:Y:S05]  /*1520*/  BRA.U UP0, `(.L_x_18) ;  /* 0x0000000100347547 */ /* 0x000fea000b800000 */
[----:B------:R-:W2:Y:S01]  /*1530*/  S2R R2, SR_CgaCtaId ;  /* 0x0000000000027919 */ /* 0x000ea20000008800 */
[----:B------:R-:W-:-:S04]  /*1540*/  MOV R3, 0x400 ;  /* 0x0000040000037802 */ /* 0x000fc80000000f00 */
[----:B--2---:R-:W-:Y:S02]  /*1550*/  LEA R2, R2, R3, 0x18 ;  /* 0x0000000302027211 */ /* 0x004fe400078ec0ff */
[----:B------:R-:W-:-:S03]  /*1560*/  SHF.L.U32 R3, R11, 0x1f, RZ ;  /* 0x0000001f0b037819 */ /* 0x000fc600000006ff */
[----:B------:R-:W-:-:S04]  /*1570*/  IMAD R2, R12, 0x8, R2 ;  /* 0x000000080c027824 */ /* 0x000fc800078e0202 */
[----:B------:R-:W2:Y:S02]  /*1580*/  SYNCS.PHASECHK.TRANS64.TRYWAIT P0, [R2+URZ+0xe0], R3 ;  /* 0x0000e003020075a7 */ /* 0x000ea400080011ff */
[----:B--2---:R-:W-:Y:S05]  /*1590*/  @!P0 BRA `(.L_x_19) ;  /* 0x0000007400948947 */ /* 0x004fea0003800000 */
.L_x_129:
[----:B------:R-:W-:Y:S01]  /*15a0*/  VIADD R12, R12, 0x1 ;  /* 0x000000010c0c7836 */ /* 0x000fe20000000000 */
[----:B------:R2:W-:Y:S04]  /*15b0*/  SYNCS.ARRIVE.TRANS64.A1T0 RZ, [R2+URZ+0xd0], RZ ;  /* 0x0000d0ff02ff79a7 */ /* 0x0005e800081000ff */
[----:B------:R-:W-:-:S04]  /*15c0*/  ISETP.NE.AND P0, PT, R12, 0x2, PT ;  /* 0x000000020c00780c */ /* 0x000fc80003f05270 */
[----:B------:R-:W-:Y:S02]  /*15d0*/  SEL R12, R12, RZ, P0 ;  /* 0x000000ff0c0c7207 */ /* 0x000fe40000000000 */
[----:B--2---:R-:W-:-:S04]  /*15e0*/  SEL R2, RZ, 0x1, P0 ;  /* 0x00000001ff027807 */ /* 0x004fc80000000000 */
[----:B------:R-:W-:-:S07]  /*15f0*/  LOP3.LUT R11, R11, R2, RZ, 0x3c, !PT ;  /* 0x000000020b0b7212 */ /* 0x000fce00078e3cff */
.L_x_18:
[----:B------:R-:W-:Y:S01]  /*1600*/  UMOV UR4, 0x400 ;  /* 0x0000040000047882 */ /* 0x000fe20000000000 */
[----:B------:R-:W-:Y:S01]  /*1610*/  SHF.L.U32 R2, R17, 0x1f, RZ ;  /* 0x0000001f11027819 */ /* 0x000fe200000006ff */
[----:B-1----:R-:W-:Y:S01]  /*1620*/  ULEA UR4, UR37, UR4, 0x18 ;  /* 0x0000000425047291 */ /* 0x002fe2000f8ec0ff */
[----:B------:R-:W-:Y:S01]  /*1630*/  R2UR UR34, R15 ;  /* 0x000000000f2272ca */ /* 0x000fe200000e0000 */
[----:B------:R-:W-:Y:S01]  /*1640*/  UISETP.GE.U32.AND UP0, UPT, UR13, 0x7f, UPT ;  /* 0x0000007f0d00788c */ /* 0x000fe2000bf06070 */
[----:B------:R-:W-:Y:S01]  /*1650*/  R2UR UR11, R14 ;  /* 0x000000000e0b72ca */ /* 0x000fe200000e0000 */
[----:B------:R-:W-:Y:S01]  /*1660*/  ULEA UR8, UR6, UR4, 0x3 ;  /* 0x0000000406087291 */ /* 0x000fe2000f8e18ff */
[----:B------:R-:W-:-:S08]  /*1670*/  UMOV UR21, URZ ;  /* 0x000000ff00157c82 */ /* 0x000fd00008000000 */
[----:B------:R1:W2:Y:S01]  /*1680*/  SYNCS.PHASECHK.TRANS64.TRYWAIT P0, [UR8+0x10], R2 ;  /* 0x00001002ff0075a7 */ /* 0x0002a20008001108 */
[----:B------:R-:W-:Y:S02]  /*1690*/  USHF.L.U32 UR34, UR34, 0x7, URZ ;  /* 0x0000000722227899 */ /* 0x000fe400080006ff */
[----:B------:R-:W-:Y:S01]  /*16a0*/  USHF.L.U32 UR11, UR11, 0x7, URZ ;  /* 0x000000070b0b7899 */ /* 0x000fe200080006ff */
[----:B------:R-:W-:Y:S11]  /*16b0*/  BRA.U !UP0, `(.L_x_20) ;  /* 0x0000000108bc7547 */ /* 0x000ff6000b800000 */
[----:B------:R-:W-:Y:S01]  /*16c0*/  UIADD3 UR18, UPT, UPT, UR34, 0x40, URZ ;  /* 0x0000004022127890 */ /* 0x000fe2000fffe0ff */
[----:B------:R-:W-:Y:S01]  /*16d0*/  UMOV UR24, URZ ;  /* 0x000000ff00187c82 */ /* 0x000fe20008000000 */
[----:B------:R-:W-:-:S10]  /*16e0*/  UMOV UR25, UR6 ;  /* 0x0000000600197c82 */ /* 0x000fd40008000000 */
.L_x_25:
[----:B-1----:R-:W-:Y:S01]  /*16f0*/  ULEA UR33, UR25, UR4, 0x3 ;  /* 0x0000000419217291 */ /* 0x002fe2000f8e18ff */
[----:B--2---:R-:W-:Y:S01]  /*1700*/  @!P5 MOV R3, 0x8000 ;  /* 0x000080000003d802 */ /* 0x004fe20000000f00 */
[----:B--2---:R-:W-:Y:S10]  /*1710*/  @P0 BRA `(.L_x_21) ;  /* 0x00000000000c0947 */ /* 0x004ff40003800000 */
[----:B------:R-:W-:-:S04]  /*1720*/  SHF.L.U32 R4, R17, 0x1f, RZ ;  /* 0x0000001f11047819 */ /* 0x000fc800000006ff */
[----:B------:R-:W2:Y:S02]  /*1730*/  SYNCS.PHASECHK.TRANS64.TRYWAIT P0, [UR33+0x10], R4 ;  /* 0x00001004ff0075a7 */ /* 0x000ea40008001121 */
[----:B--2---:R-:W-:Y:S05]  /*1740*/  @!P0 BRA `(.L_x_22) ;  /* 0x00000074003c8947 */ /* 0x004fea0003800000 */
.L_x_21:
[----:B------:R2:W-:Y:S01]  /*1750*/  @!P5 SYNCS.ARRIVE.TRANS64 RZ, [UR33], R3 ;  /* 0x00000003ffffd9a7 */ /* 0x0005e20008000021 */
[----:B------:R-:W-:Y:S04]  /*1760*/  BSSY.RECONVERGENT B0, `(.L_x_23) ;  /* 0x0000003000007945 */ /* 0x000fe80003800200 */
[----:B------:R-:W-:Y:S05]  /*1770*/  @P4 BRA `(.L_x_24) ;  /* 0x0000000000044947 */ /* 0x000fea0003800000 */
[----:B------:R-:W-:Y:S05]  /*1780*/  BPT.TRAP 0x1 ;  /* 0x000000040000795c */ /* 0x000fea0000300000 */
.L_x_24:
[----:B------:R-:W-:Y:S05]  /*1790*/  BSYNC.RECONVERGENT B0 ;  /* 0x0000000000007941 */ /* 0x000fea0003800200 */
.L_x_23:
[----:B------:R-:W-:Y:S02]  /*17a0*/  UIADD3 UR6, UPT, UPT, UR25, 0x1, URZ ;  /* 0x0000000119067890 */ /* 0x000fe4000fffe0ff */
[----:B------:R-:W-:Y:S02]  /*17b0*/  UIADD3 UR30, UP1, UPT, UR22, 0x80, URZ ;  /* 0x00000080161e7890 */ /* 0x000fe4000ff3e0ff */
[----:B------:R-:W-:Y:S02]  /*17c0*/  UISETP.NE.AND UP0, UPT, UR6, 0x2, UPT ;  /* 0x000000020600788c */ /* 0x000fe4000bf05270 */
[----:B------:R-:W-:Y:S02]  /*17d0*/  USHF.L.U32 UR35, UR24, 0x6, URZ ;  /* 0x0000000618237899 */ /* 0x000fe400080006ff */
[----:B------:R-:W-:Y:S02]  /*17e0*/  USEL UR9, URZ, 0x1, UP0 ;  /* 0x00000001ff097887 */ /* 0x000fe40008000000 */
[----:B------:R-:W-:-:S02]  /*17f0*/  USEL UR6, UR6, URZ, UP0 ;  /* 0x000000ff06067287 */ /* 0x000fc40008000000 */
[----:B------:R-:W-:Y:S02]  /*1800*/  UIADD3 UR28, UP0, UPT, UR22, 0x180, URZ ;  /* 0x00000180161c7890 */ /* 0x000fe4000ff1e0ff */
[----:B------:R-:W-:Y:S01]  /*1810*/  ULEA UR8, UR6, UR4, 0x3 ;  /* 0x0000000406087291 */ /* 0x000fe2000f8e18ff */
[----:B------:R-:W-:Y:S01]  /*1820*/  LOP3.LUT R17, R17, UR9, RZ, 0x3c, !PT ;  /* 0x0000000911117c12 */ /* 0x000fe2000f8e3cff */
[----:B------:R-:W-:Y:S02]  /*1830*/  UIADD3.X UR31, UPT, UPT, URZ, UR23, URZ, UP1, !UPT ;  /* 0x00000017ff1f7290 */ /* 0x000fe40008ffe4ff */
[----:B------:R-:W-:Y:S01]  /*1840*/  UIADD3.X UR29, UPT, UPT, URZ, UR23, URZ, UP0, !UPT ;  /* 0x00000017ff1d7290 */ /* 0x000fe200087fe4ff */
[----:B-1----:R-:W-:Y:S01]  /*1850*/  SHF.L.U32 R2, R17, 0x1f, RZ ;  /* 0x0000001f11027819 */ /* 0x002fe200000006ff */
[----:B------:R-:W-:Y:S01]  /*1860*/  UMOV UR26, 0x0 ;  /* 0x00000000001a7882 */ /* 0x000fe20000000000 */
[----:B------:R-:W-:Y:S01]  /*1870*/  UMOV UR27, 0x10000000 ;  /* 0x10000000001b7882 */ /* 0x000fe20000000000 */
[----:B------:R-:W-:Y:S01]  /*1880*/  UMOV UR17, UR33 ;  /* 0x0000002100117c82 */ /* 0x000fe20008000000 */
[----:B------:R1:W1:Y:S01]  /*1890*/  SYNCS.PHASECHK.TRANS64.TRYWAIT P0, [UR8+0x10], R2 ;  /* 0x00001002ff0075a7 */ /* 0x0002620008001108 */
[----:B------:R-:W-:Y:S01]  /*18a0*/  ULEA UR8, UR25, UR4, 0xe ;  /* 0x0000000419087291 */ /* 0x000fe2000f8e70ff */
[----:B------:R-:W-:Y:S01]  /*18b0*/  UMOV UR20, UR36 ;  /* 0x0000002400147c82 */ /* 0x000fe20008000000 */
[----:B------:R-:W-:-:S02]  /*18c0*/  UMOV UR19, UR35 ;  /* 0x0000002300137c82 */ /* 0x000fc40008000000 */
[----:B------:R-:W-:Y:S02]  /*18d0*/  UIADD3 UR32, UPT, UPT, UR8, 0x8400, URZ ;  /* 0x0000840008207890 */ /* 0x000fe4000fffe0ff */
[----:B------:R-:W-:Y:S02]  /*18e0*/  UIADD3 UR16, UPT, UPT, UR8, 0xa400, URZ ;  /* 0x0000a40008107890 */ /* 0x000fe4000fffe0ff */
[----:B------:R-:W-:Y:S01]  /*18f0*/  UIADD3 UR8, UPT, UPT, UR8, 0x10400, URZ ;  /* 0x0001040008087890 */ /* 0x000fe2000fffe0ff */
[----:B------:R-:W-:Y:S01]  /*1900*/  UMOV UR12, UR36 ;  /* 0x00000024000c7c82 */ /* 0x000fe20008000000 */
[----:B------:R-:W-:Y:S01]  /*1910*/  UMOV UR9, UR33 ;  /* 0x0000002100097c82 */ /* 0x000fe20008000000 */
[----:B------:R-:W-:Y:S02]  /*1920*/  UMOV UR10, UR35 ;  /* 0x00000023000a7c82 */ /* 0x000fe40008000000 */
[----:B------:R1:W-:Y:S01]  /*1930*/  UTMALDG.3D [UR32], [UR30], desc[UR26] ;  /* 0x00001a201e0075b4 */ /* 0x0003e20008011000 */
[----:B------:R-:W-:Y:S01]  /*1940*/  UIADD3 UR24, UPT, UPT, UR24, 0x1, URZ ;  /* 0x0000000118187890 */ /* 0x000fe2000fffe0ff */
[----:B------:R-:W-:Y:S01]  /*1950*/  UMOV UR21, UR5 ;  /* 0x0000000500157c82 */ /* 0x000fe20008000000 */
[----:B------:R-:W-:-:S02]  /*1960*/  UMOV UR25, UR6 ;  /* 0x0000000600197c82 */ /* 0x000fc40008000000 */
[----:B------:R-:W-:Y:S01]  /*1970*/  UISETP.NE.AND UP0, UPT, UR24, UR5, UPT ;  /* 0x000000051800728c */ /* 0x000fe2000bf05270 */
[----:B------:R1:W-:Y:S01]  /*1980*/  UTMALDG.3D [UR16], [UR30], desc[UR26] ;  /* 0x00001a101e0075b4 */ /* 0x0003e20008011000 */
[----:B------:R1:W-:Y:S07]  /*1990*/  UTMALDG.3D [UR8], [UR28], desc[UR26] ;  /* 0x00001a081c0075b4 */ /* 0x0003ee0008011000 */
[----:B------:R-:W-:Y:S05]  /*19a0*/  BRA.U UP0, `(.L_x_25) ;  /* 0xfffffffd00507547 */ /* 0x000fea000b83ffff */
.L_x_20:
[----:B-1----:R-:W-:Y:S01]  /*19b0*/  ULEA UR8, UR6, UR4, 0x3 ;  /* 0x0000000406087291 */ /* 0x002fe2000f8e18ff */
[----:B------:R-:W-:Y:S01]  /*19c0*/  SHF.L.U32 R2, R17, 0x1f, RZ ;  /* 0x0000001f11027819 */ /* 0x000fe200000006ff */
[----:B------:R-:W-:Y:S01]  /*19d0*/  @!P1 SYNCS.ARRIVE.TRANS64.A1T0 RZ, [UR4+0x68], RZ ;  /* 0x000068ffffff99a7 */ /* 0x000fe20008100004 */
[----:B------:R-:W-:-:S06]  /*19e0*/  UISETP.GT.AND UP0, UPT, UR15, UR14, UPT ;  /* 0x0000000e0f00728c */ /* 0x000fcc000bf04270 */
[----:B--2---:R1:W2:Y:S03]  /*19f0*/  SYNCS.PHASECHK.TRANS64.TRYWAIT P0, [UR8+0x10], R2 ;  /* 0x00001002ff0075a7 */ /* 0x0042a60008001108 */
[----:B------:R-:W-:Y:S05]  /*1a00*/  BRA.U !UP0, `(.L_x_26) ;  /* 0x0000000108c07547 */ /* 0x000fea000b800000 */
[----:B------:R-:W-:Y:S02]  /*1a10*/  UIADD3 UR29, UPT, UPT, UR7, UR21, URZ ;  /* 0x00000015071d7290 */ /* 0x000fe4000fffe0ff */
[----:B------:R-:W-:Y:S01]  /*1a20*/  UIADD3 UR18, UPT, UPT, UR34, 0x40, URZ ;  /* 0x0000004022127890 */ /* 0x000fe2000fffe0ff */
[----:B------:R-:W-:-:S11]  /*1a30*/  UMOV UR35, UR6 ;  /* 0x0000000600237c82 */ /* 0x000fd60008000000 */
.L_x_31:
[----:B-1----:R-:W-:Y:S01]  /*1a40*/  ULEA UR25, UR35, UR4, 0x3 ;  /* 0x0000000423197291 */ /* 0x002fe2000f8e18ff */
[----:B--2---:R-:W-:Y:S01]  /*1a50*/  @!P5 MOV R3, 0x8000 ;  /* 0x000080000003d802 */ /* 0x004fe20000000f00 */
[----:B--2---:R-:W-:Y:S10]  /*1a60*/  @P0 BRA `(.L_x_27) ;  /* 0x00000000000c0947 */ /* 0x004ff40003800000 */
[----:B------:R-:W-:-:S04]  /*1a70*/  SHF.L.U32 R4, R17, 0x1f, RZ ;  /* 0x0000001f11047819 */ /* 0x000fc800000006ff */
[----:B------:R-:W2:Y:S02]  /*1a80*/  SYNCS.PHASECHK.TRANS64.TRYWAIT P0, [UR25+0x10], R4 ;  /* 0x00001004ff0075a7 */ /* 0x000ea40008001119 */
[----:B--2---:R-:W-:Y:S05]  /*1a90*/  @!P0 BRA `(.L_x_28) ;  /* 0x0000007000808947 */ /* 0x004fea0003800000 */
.L_x_27:
[----:B------:R2:W-:Y:S01]  /*1aa0*/  @!P5 SYNCS.ARRIVE.TRANS64 RZ, [UR25], R3 ;  /* 0x00000003ffffd9a7 */ /* 0x0005e20008000019 */
[----:B------:R-:W-:Y:S04]  /*1ab0*/  BSSY.RECONVERGENT B0, `(.L_x_29) ;  /* 0x0000003000007945 */ /* 0x000fe80003800200 */
[----:B------:R-:W-:Y:S05]  /*1ac0*/  @P4 BRA `(.L_x_30) ;  /* 0x0000000000044947 */ /* 0x000fea0003800000 */
[----:B------:R-:W-:Y:S05]  /*1ad0*/  BPT.TRAP 0x1 ;  /* 0x000000040000795c */ /* 0x000fea0000300000 */
.L_x_30:
[----:B------:R-:W-:Y:S05]  /*1ae0*/  BSYNC.RECONVERGENT B0 ;  /* 0x0000000000007941 */ /* 0x000fea0003800200 */
.L_x_29:
        /* <DEDUP_REMOVED lines=24> */
[----:B------:R-:W-:Y:S01]  /*1c70*/  UMOV UR12, UR36 ;  /* 0x00000024000c7c82 */ /* 0x000fe20008000000 */
[----:B------:R-:W-:Y:S01]  /*1c80*/  UMOV UR9, UR25 ;  /* 0x0000001900097c82 */ /* 0x000fe20008000000 */
[----:B------:R1:W-:Y:S01]  /*1c90*/  UTMALDG.3D [UR24], [UR38], desc[UR30] ;  /* 0x00001e18260075b4 */ /* 0x0003e20008011000 */
[----:B------:R-:W-:Y:S01]  /*1ca0*/  UMOV UR10, UR27 ;  /* 0x0000001b000a7c82 */ /* 0x000fe20008000000 */
[----:B------:R-:W-:Y:S01]  /*1cb0*/  UIADD3 UR21, UPT, UPT, UR21, 0x1, URZ ;  /* 0x0000000115157890 */ /* 0x000fe2000fffe0ff */
[----:B------:R-:W-:-:S03]  /*1cc0*/  UMOV UR35, UR6 ;  /* 0x0000000600237c82 */ /* 0x000fc60008000000 */
[----:B------:R-:W-:Y:S01]  /*1cd0*/  UISETP.NE.AND UP0, UPT, UR21, UR29, UPT ;  /* 0x0000001d1500728c */ /* 0x000fe2000bf05270 */
[----:B------:R1:W-:Y:S01]  /*1ce0*/  UTMALDG.3D [UR16], [UR38], desc[UR30] ;  /* 0x00001e10260075b4 */ /* 0x0003e20008011000 */
[----:B------:R1:W-:Y:S07]  /*1cf0*/  UTMALDG.3D [UR8], [UR32], desc[UR30] ;  /* 0x00001e08200075b4 */ /* 0x0003ee0008011000 */
[----:B------:R-:W-:Y:S05]  /*1d00*/  BRA.U UP0, `(.L_x_31) ;  /* 0xfffffffd004c7547 */ /* 0x000fea000b83ffff */
.L_x_26:
[C---:B-1----:R-:W-:Y:S01]  /*1d10*/  LEA R2, R16.reuse, UR4, 0x3 ;  /* 0x0000000410027c11 */ /* 0x042fe2000f8e18ff */
[----:B------:R-:W-:Y:S01]  /*1d20*/  NOP ;  /* 0x0000000000007918 */ /* 0x000fe20000000000 */
[----:B--2---:R-:W-:Y:S02]  /*1d30*/  SHF.L.U32 R3, R13, 0x1f, RZ ;  /* 0x0000001f0d037819 */ /* 0x004fe400000006ff */
[----:B------:R-:W-:Y:S02]  /*1d40*/  LEA R4, R16, UR4, 0x4 ;  /* 0x0000000410047c11 */ /* 0x000fe4000f8e20ff */
[----:B------:R-:W1:Y:S02]  /*1d50*/  SYNCS.PHASECHK.TRANS64.TRYWAIT P0, [R2+URZ+0x70], R3 ;  /* 0x00007003020075a7 */ /* 0x000e6400080011ff */
[----:B-1----:R-:W-:Y:S05]  /*1d60*/  @!P0 BRA `(.L_x_32) ;  /* 0x0000006c00e48947 */ /* 0x002fea0003800000 */
.L_x_132:
[----:B------:R-:W2:Y:S01]  /*1d70*/  LDS.128 R4, [R4+0x100] ;  /* 0x0001000004047984 */ /* 0x000ea20000000c00 */
[----:B---3--:R-:W-:Y:S01]  /*1d80*/  ISETP.GE.AND P0, PT, R40, 0x1, PT ;  /* 0x000000012800780c */ /* 0x008fe20003f06270 */
[----:B-1----:R-:W-:Y:S01]  /*1d90*/  VIADD R2, R2, 0x80 ;  /* 0x0000008002027836 */ /* 0x002fe20000000000 */
[----:B------:R-:W-:Y:S01]  /*1da0*/  @!PT LDS RZ, [RZ] ;  /* 0x00000000fffff984 */ /* 0x000fe20000000800 */
[----:B------:R-:W-:Y:S01]  /*1db0*/  @!PT LDS RZ, [RZ] ;  /* 0x00000000fffff984 */ /* 0x000fe20000000800 */
[----:B------:R-:W-:Y:S01]  /*1dc0*/  @!PT LDS RZ, [RZ] ;  /* 0x00000000fffff984 */ /* 0x000fe20000000800 */
[----:B------:R-:W-:Y:S01]  /*1dd0*/  @!PT LDS RZ, [RZ] ;  /* 0x00000000fffff984 */ /* 0x000fe20000000800 */
[----:B------:R1:W-:Y:S06]  /*1de0*/  MEMBAR.ALL.CTA ;  /* 0x0000000000007992 */ /* 0x0003ec0000008000 */
[----:B-1----:R-:W1:Y:S01]  /*1df0*/  FENCE.VIEW.ASYNC.S ;  /* 0x00000000000073c6 */ /* 0x002e620000000000 */
[----:B------:R-:W-:-:S04]  /*1e00*/  PRMT R2, RZ, 0x654, R2 ;  /* 0x00000654ff027816 */ /* 0x000fc80000000002 */
[----:B-1----:R1:W-:Y:S01]  /*1e10*/  SYNCS.ARRIVE.TRANS64.RED.A1T0 RZ, [R2+URZ], RZ ;  /* 0x000000ff02ff79a7 */ /* 0x0023e200081004ff */
[----:B--2---:R-:W-:-:S13]  /*1e20*/  LOP3.LUT P2, RZ, R6, 0x1, RZ, 0xc0, !PT ;  /* 0x0000000106ff7812 */ /* 0x004fda000784c0ff */
[----:B------:R-:W-:Y:S01]  /*1e30*/  @P2 SHF.R.U32.HI R3, RZ, 0x10, R5 ;  /* 0x00000010ff032819 */ /* 0x000fe20000011605 */
[----:B------:R-:W-:Y:S01]  /*1e40*/  VOTEU.ANY UP0, P2 ;  /* 0x0000000000ff7886 */ /* 0x000fe20001000100 */
[----:B------:R-:W-:Y:S02]  /*1e50*/  @P2 MOV R10, R4 ;  /* 0x00000004000a2202 */ /* 0x000fe40000000f00 */
[----:B------:R-:W-:Y:S02]  /*1e60*/  @P2 R2UR.BROADCAST UR8, R3 ;  /* 0x00000000030822ca */ /* 0x000fe400008e0000 */
[----:B------:R-:W-:-:S11]  /*1e70*/  @P2 LOP3.LUT R9, R5, 0xffff, RZ, 0xc0, !PT ;  /* 0x0000ffff05092812 */ /* 0x000fd600078ec0ff */
[----:B------:R-:W-:Y:S01]  /*1e80*/  @UP0 UMOV UR36, UR8 ;  /* 0x0000000800240c82 */ /* 0x000fe20008000000 */
[----:B-1----:R-:W-:Y:S05]  /*1e90*/  @!P0 BRA `(.L_x_33) ;  /* 0x0000000000b88947 */ /* 0x002fea0003800000 */
[----:B------:R-:W4:Y:S01]  /*1ea0*/  LDC.64 R4, c[0x0][0xb18] ;  /* 0x0002c600ff047b82 */ /* 0x000f220000000a00 */
[----:B------:R-:W-:-:S07]  /*1eb0*/  ISETP.NE.AND P3, PT, R40, 0x1, PT ;  /* 0x000000012800780c */ /* 0x000fce0003f65270 */
[----:B------:R-:W1:Y:S08]  /*1ec0*/  LDC.64 R6, c[0x0][0xb10] ;  /* 0x0002c400ff067b82 */ /* 0x000e700000000a00 */
[----:B------:R-:W2:Y:S08]  /*1ed0*/  LDC R14, c[0x0][0xb20] ;  /* 0x0002c800ff0e7b82 */ /* 0x000eb00000000800 */
[----:B------:R-:W3:Y:S01]  /*1ee0*/  LDC R15, c[0x0][0xb0c] ;  /* 0x0002c300ff0f7b82 */ /* 0x000ee20000000800 */
[----:B----4-:R-:W-:Y:S01]  /*1ef0*/  IMAD.HI.U32 R19, R0, R5, RZ ;  /* 0x0000000500137227 */ /* 0x010fe200078e00ff */
[----:B------:R-:W-:-:S03]  /*1f00*/  ISETP.NE.AND P0, PT, R4, 0x1, PT ;  /* 0x000000010400780c */ /* 0x000fc60003f05270 */
[----:B------:R-:W-:-:S03]  /*1f10*/  IMAD.HI.U32 R5, R9, R5, RZ ;  /* 0x0000000509057227 */ /* 0x000fc600078e00ff */
[----:B------:R-:W4:Y:S01]  /*1f20*/  LDC.64 R2, c[0x0][0xb28] ;  /* 0x0002ca00ff027b82 */ /* 0x000f220000000a00 */
[----:B-1----:R-:W-:-:S04]  /*1f30*/  IMAD.HI.U32 R20, R8, R6, RZ ;  /* 0x0000000608147227 */ /* 0x002fc800078e00ff */
[----:B------:R-:W-:Y:S01]  /*1f40*/  IMAD.HI.U32 R21, R10, R6, RZ ;  /* 0x000000060a157227 */ /* 0x000fe200078e00ff */
[----:B------:R-:W-:Y:S02]  /*1f50*/  SHF.R.U32.HI R20, RZ, R7, R20 ;  /* 0x00000007ff147219 */ /* 0x000fe40000011614 */
[-C--:B--2---:R-:W-:Y:S02]  /*1f60*/  SHF.R.U32.HI R19, RZ, R14.reuse, R19 ;  /* 0x0000000eff137219 */ /* 0x084fe40000011613 */
[----:B------:R-:W-:Y:S02]  /*1f70*/  SHF.R.U32.HI R5, RZ, R14, R5 ;  /* 0x0000000eff057219 */ /* 0x000fe40000011605 */
[----:B------:R-:W-:Y:S02]  /*1f80*/  SEL R19, R0, R19, !P0 ;  /* 0x0000001300137207 */ /* 0x000fe40004000000 */
[----:B------:R-:W-:Y:S02]  /*1f90*/  SHF.R.U32.HI R21, RZ, R7, R21 ;  /* 0x00000007ff157219 */ /* 0x000fe40000011615 */
[----:B---3--:R-:W-:-:S02]  /*1fa0*/  ISETP.NE.AND P1, PT, R15, 0x1, PT ;  /* 0x000000010f00780c */ /* 0x008fc40003f25270 */
[----:B------:R-:W-:Y:S02]  /*1fb0*/  SEL R5, R9, R5, !P0 ;  /* 0x0000000509057207 */ /* 0x000fe40004000000 */
[----:B------:R-:W-:Y:S02]  /*1fc0*/  SEL R20, R8, R20, !P1 ;  /* 0x0000001408147207 */ /* 0x000fe40004800000 */
[----:B------:R-:W-:Y:S01]  /*1fd0*/  SEL R21, R10, R21, !P1 ;  /* 0x000000150a157207 */ /* 0x000fe20004800000 */
[----:B----4-:R-:W-:-:S04]  /*1fe0*/  IMAD.HI.U32 R18, R19, R2, RZ ;  /* 0x0000000213127227 */ /* 0x010fc800078e00ff */
        /* <DEDUP_REMOVED lines=10> */
[----:B------:R-:W-:-:S04]  /*2090*/  @!P0 IMAD.HI.U32 R7, R21, R2, RZ ;  /* 0x0000000215078227 */ /* 0x000fc800078e00ff */
[----:B------:R-:W-:Y:S01]  /*20a0*/  IMAD.MOV R2, RZ, RZ, -R6 ;  /* 0x000000ffff027224 */ /* 0x000fe200078e0a06 */
[----:B------:R-:W-:Y:S02]  /*20b0*/  @!P0 SHF.R.U32.HI R3, RZ, R3, R7 ;  /* 0x00000003ff038219 */ /* 0x000fe40000011607 */
[----:B------:R-:W-:Y:S01]  /*20c0*/  IADD3 R7, PT, PT, -R5, RZ, RZ ;  /* 0x000000ff05077210 */ /* 0x000fe20007ffe1ff */
[----:B------:R-:W-:Y:S01]  /*20d0*/  IMAD R2, R40, R2, R5 ;  /* 0x0000000228027224 */ /* 0x000fe200078e0205 */
        /* <DEDUP_REMOVED lines=10> */
.L_x_33:
[----:B------:R-:W1:Y:S02]  /*2180*/  LDCU UR8, c[0x0][0xb30] ;  /* 0x00016600ff0877ac */ /* 0x000e640008000800 */
[----:B-1----:R-:W-:-:S09]  /*2190*/  UISETP.NE.AND UP0, UPT, UR8, 0x1, UPT ;  /* 0x000000010800788c */ /* 0x002fd2000bf05270 */
[----:B------:R-:W-:Y:S05]  /*21a0*/  BRA.U UP0, `(.L_x_34) ;  /* 0x0000000100407547 */ /* 0x000fea000b800000 */
[----:B------:R-:W1:Y:S08]  /*21b0*/  LDC.64 R4, c[0x0][0xb10] ;  /* 0x0002c400ff047b82 */ /* 0x000e700000000a00 */
[----:B------:R-:W2:Y:S08]  /*21c0*/  LDC.64 R2, c[0x0][0xb18] ;  /* 0x0002c600ff027b82 */ /* 0x000eb00000000a00 */
[----:B------:R-:W3:Y:S08]  /*21d0*/  LDC R6, c[0x0][0xb20] ;  /* 0x0002c800ff067b82 */ /* 0x000ef00000000800 */
[----:B------:R-:W4:Y:S01]  /*21e0*/  LDC R7, c[0x0][0xb0c] ;  /* 0x0002c300ff077b82 */ /* 0x000f220000000800 */
[----:B-1----:R-:W-:-:S05]  /*21f0*/  IMAD.HI.U32 R4, R10, R4, RZ ;  /* 0x000000040a047227 */ /* 0x002fca00078e00ff */
[----:B------:R-:W-:Y:S01]  /*2200*/  SHF.R.U32.HI R4, RZ, R5, R4 ;  /* 0x00000005ff047219 */ /* 0x000fe20000011604 */
[----:B--2---:R-:W-:Y:S01]  /*2210*/  IMAD.HI.U32 R3, R9, R3, RZ ;  /* 0x0000000309037227 */ /* 0x004fe200078e00ff */
[----:B------:R-:W-:-:S04]  /*2220*/  ISETP.NE.AND P0, PT, R2, 0x1, PT ;  /* 0x000000010200780c */ /* 0x000fc80003f05270 */
[----:B---3--:R-:W-:-:S04]  /*2230*/  SHF.R.U32.HI R3, RZ, R6, R3 ;  /* 0x00000006ff037219 */ /* 0x008fc80000011603 */
[----:B------:R-:W-:Y:S02]  /*2240*/  SEL R3, R9, R3, !P0 ;  /* 0x0000000309037207 */ /* 0x000fe40004000000 */
[----:B----4-:R-:W-:-:S04]  /*2250*/  ISETP.NE.AND P1, PT, R7, 0x1, PT ;  /* 0x000000010700780c */ /* 0x010fc80003f25270 */
[----:B------:R-:W-:-:S05]  /*2260*/  SEL R4, R10, R4, !P1 ;  /* 0x000000040a047207 */ /* 0x000fca0004800000 */
[----:B------:R-:W-:Y:S02]  /*2270*/  IMAD.IADD R5, R3, 0x1, -R4 ;  /* 0x0000000103057824 */ /* 0x000fe400078e0a04 */
[----:B------:R-:W-:Y:S02]  /*2280*/  IMAD.IADD R3, R4, 0x1, -R3 ;  /* 0x0000000104037824 */ /* 0x000fe400078e0a03 */
[----:B------:R-:W-:Y:S02]  /*2290*/  IMAD R10, R5, R7, R10 ;  /* 0x00000007050a7224 */ /* 0x000fe400078e020a */
[----:B------:R-:W-:-:S07]  /*22a0*/  IMAD R9, R3, R2, R9 ;  /* 0x0000000203097224 */ /* 0x000fce00078e0209 */
.L_x_34:
[----:B------:R-:W-:Y:S01]  /*22b0*/  VIADD R16, R16, 0x1 ;  /* 0x0000000110107836 */ /* 0x000fe20000000000 */
[----:B------:R-:W-:Y:S01]  /*22c0*/  PLOP3.LUT P1, PT, PT, PT, PT, 0x80, 0x8 ;  /* 0x000000000008781c */ /* 0x000fe20003f2f070 */
[----:B------:R-:W-:Y:S02]  /*22d0*/  IMAD.IADD R15, R10, 0x1, R87 ;  /* 0x000000010a0f7824 */ /* 0x000fe400078e0257 */
[----:B------:R-:W-:Y:S01]  /*22e0*/  IMAD.IADD R14, R9, 0x1, R86 ;  /* 0x00000001090e7824 */ /* 0x000fe200078e0256 */
[----:B------:R-:W-:-:S04]  /*22f0*/  ISETP.NE.AND P0, PT, R16, 0x2, PT ;  /* 0x000000021000780c */ /* 0x000fc80003f05270 */
[----:B------:R-:W-:Y:S02]  /*2300*/  SEL R2, RZ, 0x1, P0 ;  /* 0x00000001ff027807 */ /* 0x000fe40000000000 */
[----:B------:R-:W-:Y:S02]  /*2310*/  SEL R16, R16, RZ, P0 ;  /* 0x000000ff10107207 */ /* 0x000fe40000000000 */
[----:B------:R-:W-:Y:S01]  /*2320*/  LOP3.LUT R13, R13, R2, RZ, 0x3c, !PT ;  /* 0x000000020d0d7212 */ /* 0x000fe200078e3cff */
[----:B------:R-:W-:Y:S06]  /*2330*/  @P2 BRA `(.L_x_35) ;  /* 0xfffffff000702947 */ /* 0x000fec000383ffff */
[----:B------:R-:W-:Y:S01]  /*2340*/  UIADD3 UR5, UPT, UPT, UR4, 0x10, URZ ;  /* 0x0000001004057890 */ /* 0x000fe2000fffe0ff */
[----:B------:R-:W-:-:S03]  /*2350*/  SHF.L.U32 R2, R17, 0x1f, RZ ;  /* 0x0000001f11027819 */ /* 0x000fc600000006ff */
[----:B------:R-:W-:-:S09]  /*2360*/  ULEA UR4, UR6, UR5, 0x3 ;  /* 0x0000000506047291 */ /* 0x000fd2000f8e18ff */
[----:B------:R-:W1:Y:S02]  /*2370*/  SYNCS.PHASECHK.TRANS64.TRYWAIT P0, [UR4], R2 ;  /* 0x00000002ff0075a7 */ /* 0x000e640008001104 */
[----:B-1----:R-:W-:Y:S05]  /*2380*/  @!P0 BRA `(.L_x_36) ;  /* 0x0000006800708947 */ /* 0x002fea0003800000 */
.L_x_134:
[----:B------:R-:W-:-:S04]  /*2390*/  UIADD3 UR6, UPT, UPT, UR6, 0x1, URZ ;  /* 0x0000000106067890 */ /* 0x000fc8000fffe0ff */
[----:B------:R-:W-:-:S04]  /*23a0*/  UISETP.NE.AND UP0, UPT, UR6, 0x2, UPT ;  /* 0x000000020600788c */ /* 0x000fc8000bf05270 */
[----:B------:R-:W-:Y:S02]  /*23b0*/  USEL UR4, URZ, 0x1, UP0 ;  /* 0x00000001ff047887 */ /* 0x000fe40008000000 */
[----:B------:R-:W-:-:S04]  /*23c0*/  USEL UR6, UR6, URZ, UP0 ;  /* 0x000000ff06067287 */ /* 0x000fc80008000000 */
[----:B------:R-:W-:Y:S01]  /*23d0*/  ULEA UR6, UR6, UR5, 0x3 ;  /* 0x0000000506067291 */ /* 0x000fe2000f8e18ff */
[----:B-1----:R-:W-:-:S04]  /*23e0*/  LOP3.LUT R2, R17, UR4, RZ, 0x3c, !PT ;  /* 0x0000000411027c12 */ /* 0x002fc8000f8e3cff */
[----:B------:R-:W-:Y:S01]  /*23f0*/  SHF.L.U32 R2, R2, 0x1f, RZ ;  /* 0x0000001f02027819 */ /* 0x000fe200000006ff */
[----:B----4-:R-:W-:-:S07]  /*2400*/  IMAD.U32 R0, RZ, RZ, UR6 ;  /* 0x00000006ff007e24 */ /* 0x010fce000f8e00ff */
.L_x_37:
[----:B-1----:R1:W2:Y:S02]  /*2410*/  SYNCS.PHASECHK.TRANS64.TRYWAIT P0, [R0+URZ], R2 ;  /* 0x00000002000075a7 */ /* 0x0022a400080011ff */
[----:B--2---:R-:W-:Y:S05]  /*2420*/  @!P0 NANOSLEEP.SYNCS 0x989680 ;  /* 0x009896800000895d */ /* 0x004fea0003900000 */
[----:B------:R-:W2:Y:S02]  /*2430*/  @!P0 SYNCS.PHASECHK.TRANS64 P0, [R0+URZ], R2 ;  /* 0x00000002000085a7 */ /* 0x000ea400080010ff */
[----:B--2---:R-:W-:Y:S05]  /*2440*/  @P0 EXIT ;  /* 0x000000000000094d */ /* 0x004fea0003800000 */
[----:B------:R-:W-:Y:S05]  /*2450*/  BRA `(.L_x_37) ;  /* 0xfffffffc00ec7947 */ /* 0x000fea000383ffff */
.L_x_17:
[----:B------:R-:W-:-:S04]  /*2460*/  UISETP.NE.AND UP1, UPT, UR37, URZ, UPT ;  /* 0x000000ff2500728c */ /* 0x000fc8000bf25270 */
[----:B------:R-:W-:-:S09]  /*2470*/  UISETP.NE.OR UP1, UPT, UR8, 0x1, UP1 ;  /* 0x000000010800788c */ /* 0x000fd20008f25670 */
[----:B------:R-:W-:Y:S05]  /*2480*/  BRA.U UP1, `(.L_x_38) ;  /* 0x0000000501487547 */ /* 0x000fea000b800000 */
[----:B------:R-:W-:Y:S01]  /*2490*/  ISETP.NE.AND P2, PT, R2, RZ, PT ;  /* 0x000000ff0200720c */ /* 0x000fe20003f45270 */
[----:B------:R-:W-:Y:S01]  /*24a0*/  IMAD.MOV.U32 R12, RZ, RZ, 0x1 ;  /* 0x00000001ff0c7424 */ /* 0x000fe200078e00ff */
[----:B------:R-:W-:Y:S02]  /*24b0*/  CS2R R10, SRZ ;  /* 0x00000000000a7805 */ /* 0x000fe4000001ff00 */
[----:B------:R-:W-:Y:S01]  /*24c0*/  CS2R R8, SRZ ;  /* 0x0000000000087805 */ /* 0x000fe2000001ff00 */
[----:B------:R-:W-:Y:S01]  /*24d0*/  UMOV UR4, 0x400 ;  /* 0x0000040000047882 */ /* 0x000fe20000000000 */
[----:B------:R-:W-:Y:S01]  /*24e0*/  UMOV UR6, URZ ;  /* 0x000000ff00067c82 */ /* 0x000fe20008000000 */
[----:B------:R-:W-:-:S12]  /*24f0*/  ULEA UR37, UR37, UR4, 0x18 ;  /* 0x0000000425257291 */ /* 0x000fd8000f8ec0ff */
.L_x_42:
[----:B------:R-:W-:Y:S02]  /*2500*/  LEA R0, R8, UR37, 0x3 ;  /* 0x0000002508007c11 */ /* 0x000fe4000f8e18ff */
[----:B------:R-:W-:-:S03]  /*2510*/  SHF.L.U32 R4, R9, 0x1f, RZ ;  /* 0x0000001f09047819 */ /* 0x000fc600000006ff */
[----:B------:R-:W-:Y:S01]  /*2520*/  VIADD R5, R0, 0xe0 ;  /* 0x000000e000057836 */ /* 0x000fe20000000000 */
[----:B------:R-:W1:Y:S02]  /*2530*/  SYNCS.PHASECHK.TRANS64.TRYWAIT P0, [R0+URZ+0xd0], R4 ;  /* 0x0000d004000075a7 */ /* 0x000e6400080011ff */
[----:B-1----:R-:W-:Y:S05]  /*2540*/  @!P0 BRA `(.L_x_39) ;  /* 0x0000006800188947 */ /* 0x002fea0003800000 */
.L_x_135:
[----:B------:R-:W-:Y:S01]  /*2550*/  ULEA UR5, UR6, UR37, 0x3 ;  /* 0x0000002506057291 */ /* 0x000fe2000f8e18ff */
[----:B-1----:R-:W-:Y:S01]  /*2560*/  PRMT R0, RZ, 0x654, R5 ;  /* 0x00000654ff007816 */ /* 0x002fe20000000005 */
[----:B------:R-:W-:Y:S01]  /*2570*/  @!P2 IMAD.MOV.U32 R4, RZ, RZ, 0x10 ;  /* 0x00000010ff04a424 */ /* 0x000fe200078e00ff */
[----:B------:R-:W-:Y:S01]  /*2580*/  SHF.L.U32 R5, R12, 0x1f, RZ ;  /* 0x0000001f0c057819 */ /* 0x000fe200000006ff */
[----:B------:R-:W-:Y:S01]  /*2590*/  UIADD3 UR4, UPT, UPT, UR5, 0x70, URZ ;  /* 0x0000007005047890 */ /* 0x000fe2000fffe0ff */
[----:B------:R1:W-:Y:S05]  /*25a0*/  SYNCS.ARRIVE.TRANS64.RED.A1T0 RZ, [R0+URZ], RZ ;  /* 0x000000ff00ff79a7 */ /* 0x0003ea00081004ff */
[----:B------:R-:W-:Y:S01]  /*25b0*/  IMAD.U32 R6, RZ, RZ, UR4 ;  /* 0x00000004ff067e24 */ /* 0x000fe2000f8e00ff */
[----:B------:R-:W2:Y:S04]  /*25c0*/  SYNCS.PHASECHK.TRANS64.TRYWAIT P0, [UR5+0x80], R5 ;  /* 0x00008005ff0075a7 */ /* 0x000ea80008001105 */
[----:B------:R-:W-:Y:S01]  /*25d0*/  PRMT R6, R2, 0x654, R6 ;  /* 0x0000065402067816 */ /* 0x000fe20000000006 */
[----:B-12---:R-:W-:Y:S06]  /*25e0*/  @!P0 BRA `(.L_x_40) ;  /* 0x0000006800048947 */ /* 0x006fec0003800000 */
.L_x_137:
[----:B------:R-:W-:Y:S01]  /*25f0*/  ULEA UR4, UR6, UR37, 0x4 ;  /* 0x0000002506047291 */ /* 0x000fe2000f8e20ff */
[----:B------:R-:W-:Y:S01]  /*2600*/  SEL R3, R6, R3, !P2 ;  /* 0x0000000306037207 */ /* 0x000fe20005000000 */
[----:B------:R-:W-:Y:S01]  /*2610*/  UIADD3 UR5, UPT, UPT, UR5, 0x70, URZ ;  /* 0x0000007005057890 */ /* 0x000fe2000fffe0ff */
[----:B-1----:R-:W-:Y:S01]  /*2620*/  LEA R0, R11, UR37, 0x3 ;  /* 0x000000250b007c11 */ /* 0x002fe2000f8e18ff */
[----:B------:R-:W-:Y:S01]  /*2630*/  UIADD3 UR4, UPT, UPT, UR4, 0x100, URZ ;  /* 0x0000010004047890 */ /* 0x000fe2000fffe0ff */
[----:B------:R1:W-:Y:S01]  /*2640*/  @!P2 SYNCS.ARRIVE.TRANS64.RED RZ, [R3+URZ], R4 ;  /* 0x0000000403ffa9a7 */ /* 0x0003e200080004ff */
[----:B------:R-:W-:Y:S01]  /*2650*/  UIADD3 UR6, UPT, UPT, UR6, 0x1, URZ ;  /* 0x0000000106067890 */ /* 0x000fe2000fffe0ff */
[----:B------:R-:W-:-:S03]  /*2660*/  VIADD R8, R8, 0x1 ;  /* 0x0000000108087836 */ /* 0x000fc60000000000 */
[----:B------:R-:W-:Y:S02]  /*2670*/  UISETP.NE.AND UP0, UPT, UR6, 0x2, UPT ;  /* 0x000000020600788c */ /* 0x000fe4000bf05270 */
[----:B------:R-:W-:Y:S01]  /*2680*/  ISETP.NE.AND P0, PT, R8, 0x2, PT ;  /* 0x000000020800780c */ /* 0x000fe20003f05270 */
[----:B------:R-:W-:Y:S06]  /*2690*/  UGETNEXTWORKID.BROADCAST [UR4], [UR5] ;  /* 0x00000000040073ca */ /* 0x000fec0008000100 */
[----:B------:R-:W-:Y:S02]  /*26a0*/  USEL UR4, URZ, 0x1, UP0 ;  /* 0x00000001ff047887 */ /* 0x000fe40008000000 */
[----:B------:R-:W-:-:S04]  /*26b0*/  USEL UR6, UR6, URZ, UP0 ;  /* 0x000000ff06067287 */ /* 0x000fc80008000000 */
[----:B------:R-:W-:Y:S02]  /*26c0*/  LOP3.LUT R12, R12, UR4, RZ, 0x3c, !PT ;  /* 0x000000040c0c7c12 */ /* 0x000fe4000f8e3cff */
[----:B-1----:R-:W-:-:S04]  /*26d0*/  SHF.L.U32 R4, R10, 0x1f, RZ ;  /* 0x0000001f0a047819 */ /* 0x002fc800000006ff */
[----:B------:R-:W1:Y:S02]  /*26e0*/  SYNCS.PHASECHK.TRANS64.TRYWAIT P1, [R0+URZ+0x70], R4 ;  /* 0x00007004000075a7 */ /* 0x000e6400080211ff */
[----:B-1----:R-:W-:Y:S05]  /*26f0*/  @!P1 BRA `(.L_x_41) ;  /* 0x0000006400d89947 */ /* 0x002fea0003800000 */
.L_x_138:
[C---:B-1----:R-:W-:Y:S01]  /*2700*/  LEA R4, R11.reuse, UR37, 0x4 ;  /* 0x000000250b047c11 */ /* 0x042fe2000f8e20ff */
[----:B------:R-:W-:Y:S01]  /*2710*/  VIADD R0, R0, 0x80 ;  /* 0x0000008000007836 */ /* 0x000fe20000000000 */
[----:B------:R-:W-:Y:S01]  /*2720*/  SEL R8, R8, RZ, P0 ;  /* 0x000000ff08087207 */ /* 0x000fe20000000000 */
[----:B------:R-:W-:-:S03]  /*2730*/  VIADD R11, R11, 0x1 ;  /* 0x000000010b0b7836 */ /* 0x000fc60000000000 */
[----:B------:R-:W1:Y:S01]  /*2740*/  LDS.128 R4, [R4+0x100] ;  /* 0x0001000004047984 */ /* 0x000e620000000c00 */
[----:B------:R-:W-:Y:S02]  /*2750*/  PRMT R0, RZ, 0x654, R0 ;  /* 0x00000654ff007816 */ /* 0x000fe40000000000 */
[C---:B------:R-:W-:Y:S01]  /*2760*/  ISETP.NE.AND P1, PT, R11.reuse, 0x2, PT ;  /* 0x000000020b00780c */ /* 0x040fe20003f25270 */
[----:B------:R-:W-:Y:S01]  /*2770*/  @!PT LDS RZ, [RZ] ;  /* 0x00000000fffff984 */ /* 0x000fe20000000800 */
[----:B------:R-:W-:Y:S01]  /*2780*/  @!PT LDS RZ, [RZ] ;  /* 0x00000000fffff984 */ /* 0x000fe20000000800 */
[----:B------:R-:W-:Y:S01]  /*2790*/  @!PT LDS RZ, [RZ] ;  /* 0x00000000fffff984 */ /* 0x000fe20000000800 */
[----:B------:R-:W-:Y:S01]  /*27a0*/  @!PT LDS RZ, [RZ] ;  /* 0x00000000fffff984 */ /* 0x000fe20000000800 */
[----:B------:R2:W-:Y:S06]  /*27b0*/  MEMBAR.ALL.CTA ;  /* 0x0000000000007992 */ /* 0x0005ec0000008000 */
[----:B--2---:R-:W2:Y:S01]  /*27c0*/  FENCE.VIEW.ASYNC.S ;  /* 0x00000000000073c6 */ /* 0x004ea20000000000 */
[----:B------:R-:W-:Y:S01]  /*27d0*/  SEL R11, R11, RZ, P1 ;  /* 0x000000ff0b0b7207 */ /* 0x000fe20000800000 */
[----:B--2---:R2:W-:Y:S01]  /*27e0*/  SYNCS.ARRIVE.TRANS64.RED.A1T0 RZ, [R0+URZ], RZ ;  /* 0x000000ff00ff79a7 */ /* 0x0045e200081004ff */
[----:B-1----:R-:W-:-:S02]  /*27f0*/  LOP3.LUT P3, RZ, R6, 0x1, RZ, 0xc0, !PT ;  /* 0x0000000106ff7812 */ /* 0x002fc4000786c0ff */
[----:B------:R-:W-:-:S04]  /*2800*/  SEL R4, RZ, 0x1, P1 ;  /* 0x00000001ff047807 */ /* 0x000fc80000800000 */
[----:B------:R-:W-:Y:S02]  /*2810*/  LOP3.LUT R10, R10, R4, RZ, 0x3c, !PT ;  /* 0x000000040a0a7212 */ /* 0x000fe400078e3cff */
[----:B--2---:R-:W-:-:S04]  /*2820*/  SEL R0, RZ, 0x1, P0 ;  /* 0x00000001ff007807 */ /* 0x004fc80000000000 */
[----:B------:R-:W-:Y:S01]  /*2830*/  LOP3.LUT R9, R9, R0, RZ, 0x3c, !PT ;  /* 0x0000000009097212 */ /* 0x000fe200078e3cff */
[----:B------:R-:W-:Y:S06]  /*2840*/  @P3 BRA `(.L_x_42) ;  /* 0xfffffffc002c3947 */ /* 0x000fec000383ffff */
[----:B------:R-:W-:Y:S01]  /*2850*/  ULEA UR5, UR6, UR37, 0x3 ;  /* 0x0000002506057291 */ /* 0x000fe2000f8e18ff */
[----:B------:R-:W-:-:S08]  /*2860*/  SHF.L.U32 R2, R12, 0x1f, RZ ;  /* 0x0000001f0c027819 */ /* 0x000fd000000006ff */
[----:B------:R-:W1:Y:S02]  /*2870*/  SYNCS.PHASECHK.TRANS64 P0, [UR5+0x80], R2 ;  /* 0x00008002ff0075a7 */ /* 0x000e640008001005 */
[----:B-1----:R-:W-:Y:S05]  /*2880*/  @P0 BRA `(.L_x_43) ;  /* 0x0000000000080947 */ /* 0x002fea0003800000 */
[----:B------:R-:W1:Y:S02]  /*2890*/  SYNCS.PHASECHK.TRANS64.TRYWAIT P0, [UR5+0x80], R2 ;  /* 0x00008002ff0075a7 */ /* 0x000e640008001105 */
[----:B-1----:R-:W-:Y:S05]  /*28a0*/  @!P0 BRA `(.L_x_44) ;  /* 0x0000006400808947 */ /* 0x002fea0003800000 */
.L_x_43:
[----:B------:R-:W-:-:S04]  /*28b0*/  UIADD3 UR4, UPT, UPT, UR6, 0x1, URZ ;  /* 0x0000000106047890 */ /* 0x000fc8000fffe0ff */
[----:B------:R-:W-:-:S04]  /*28c0*/  UISETP.NE.AND UP0, UPT, UR4, 0x2, UPT ;  /* 0x000000020400788c */ /* 0x000fc8000bf05270 */
[----:B------:R-:W-:Y:S02]  /*28d0*/  USEL UR7, URZ, 0x1, UP0 ;  /* 0x00000001ff077887 */ /* 0x000fe40008000000 */
[----:B------:R-:W-:-:S04]  /*28e0*/  USEL UR4, UR4, URZ, UP0 ;  /* 0x000000ff04047287 */ /* 0x000fc80008000000 */
[----:B------:R-:W-:Y:S01]  /*28f0*/  ULEA UR4, UR4, UR37, 0x3 ;  /* 0x0000002504047291 */ /* 0x000fe2000f8e18ff */
[----:B-1----:R-:W-:-:S04]  /*2900*/  LOP3.LUT R2, R12, UR7, RZ, 0x3c, !PT ;  /* 0x000000070c027c12 */ /* 0x002fc8000f8e3cff */
[----:B------:R-:W-:-:S04]  /*2910*/  SHF.L.U32 R0, R2, 0x1f, RZ ;  /* 0x0000001f02007819 */ /* 0x000fc800000006ff */
[----:B------:R-:W1:Y:S02]  /*2920*/  SYNCS.PHASECHK.TRANS64 P0, [UR4+0x80], R0 ;  /* 0x00008000ff0075a7 */ /* 0x000e640008001004 */
[----:B-1----:R-:W-:Y:S05]  /*2930*/  @P0 EXIT ;  /* 0x000000000000094d */ /* 0x002fea0003800000 */
[----:B------:R-:W-:Y:S02]  /*2940*/  SHF.L.U32 R2, R2, 0x1f, RZ ;  /* 0x0000001f02027819 */ /* 0x000fe400000006ff */
[----:B------:R-:W-:-:S07]  /*2950*/  MOV R0, UR4 ;  /* 0x0000000400007c02 */ /* 0x000fce0008000f00 */
.L_x_45:
[----:B-1----:R1:W2:Y:S02]  /*2960*/  SYNCS.PHASECHK.TRANS64.TRYWAIT P0, [R0+URZ+0x80], R2 ;  /* 0x00008002000075a7 */ /* 0x0022a400080011ff */
[----:B--2---:R-:W-:Y:S05]  /*2970*/  @!P0 NANOSLEEP.SYNCS 0x989680 ;  /* 0x009896800000895d */ /* 0x004fea0003900000 */
[----:B------:R-:W2:Y:S02]  /*2980*/  @!P0 SYNCS.PHASECHK.TRANS64 P0, [R0+URZ+0x80], R2 ;  /* 0x00008002000085a7 */ /* 0x000ea400080010ff */
[----:B--2---:R-:W-:Y:S05]  /*2990*/  @P0 EXIT ;  /* 0x000000000000094d */ /* 0x004fea0003800000 */
[----:B------:R-:W-:Y:S05]  /*29a0*/  BRA `(.L_x_45) ;  /* 0xfffffffc00ec7947 */ /* 0x000fea000383ffff */
.L_x_38:
[----:B------:R-:W-:-:S09]  /*29b0*/  UISETP.NE.AND UP1, UPT, UR8, URZ, UPT ;  /* 0x000000ff0800728c */ /* 0x000fd2000bf25270 */
[----:B------:R-:W-:Y:S05]  /*29c0*/  BRA.U UP1, `(.L_x_46) ;  /* 0x0000000d01b47547 */ /* 0x000fea000b800000 */
[----:B------:R-:W-:Y:S01]  /*29d0*/  UMOV UR4, 0x40 ;  /* 0x0000004000047882 */ /* 0x000fe20000000000 */
[----:B------:R-:W-:Y:S01]  /*29e0*/  NOP ;  /* 0x0000000000007918 */ /* 0x000fe20000000000 */
[----:B------:R-:W-:Y:S01]  /*29f0*/  ULEA UR4, UR37, UR4, 0x18 ;  /* 0x0000000425047291 */ /* 0x000fe2000f8ec0ff */
[----:B------:R-:W-:Y:S02]  /*2a00*/  UMOV UR5, 0x400 ;  /* 0x0000040000057882 */ /* 0x000fe40000000000 */
[----:B------:R-:W-:-:S06]  /*2a10*/  ULEA UR37, UR37, UR5, 0x18 ;  /* 0x0000000525257291 */ /* 0x000fcc000f8ec0ff */
[----:B------:R-:W1:Y:S02]  /*2a20*/  LDS.U8 R0, [UR4+0x1c] ;  /* 0x00001c04ff007984 */ /* 0x000e640008000000 */
[----:B-1----:R-:W-:-:S13]  /*2a30*/  ISETP.NE.AND P0, PT, R0, RZ, PT ;  /* 0x000000ff0000720c */ /* 0x002fda0003f05270 */
[----:B------:R-:W-:Y:S05]  /*2a40*/  @P0 BRA `(.L_x_47) ;  /* 0x0000000000580947 */ /* 0x000fea0003800000 */
[----:B------:R-:W-:-:S13]  /*2a50*/  ELECT P0, URZ, PT ;  /* 0x0000000000ff782f */ /* 0x000fda0003800000 */
[----:B------:R-:W-:Y:S05]  /*2a60*/  @!P0 BRA `(.L_x_48) ;  /* 0x0000000000608947 */ /* 0x000fea0003800000 */
[----:B------:R-:W-:Y:S01]  /*2a70*/  UMOV UR5, 0x10 ;  /* 0x0000001000057882 */ /* 0x000fe20000000000 */
[----:B------:R-:W-:Y:S01]  /*2a80*/  HFMA2 R0, -RZ, RZ, 0, 5.9604644775390625e-08 ;  /* 0x00000001ff007431 */ /* 0x000fe200000001ff */
[----:B------:R-:W-:-:S03]  /*2a90*/  MOV R2, 0xffff ;  /* 0x0000ffff00027802 */ /* 0x000fc60000000f00 */
[----:B------:R-:W-:Y:S04]  /*2aa0*/  DEPBAR.LE SB1, 0x36 ;  /* 0x00009d800000791a */ /* 0x000fe80000000000 */
[----:B------:R-:W1:Y:S02]  /*2ab0*/  UTCATOMSWS.FIND_AND_SET.ALIGN UP0, UR5, UR5 ;  /* 0x00000005000575e3 */ /* 0x000e640008000800 */
[----:B-1----:R-:W-:Y:S01]  /*2ac0*/  MOV R3, UR5 ;  /* 0x0000000500037c02 */ /* 0x002fe20008000f00 */
[----:B------:R-:W-:Y:S06]  /*2ad0*/  BRA.U UP0, `(.L_x_49) ;  /* 0x0000000100187547 */ /* 0x000fec000b800000 */
.L_x_50:
[----:B------:R-:W-:Y:S05]  /*2ae0*/  NANOSLEEP 0x64 ;  /* 0x000000640000795d */ /* 0x000fea0003800000 */
[----:B------:R-:W-:-:S05]  /*2af0*/  UMOV UR5, 0x10 ;  /* 0x0000001000057882 */ /* 0x000fca0000000000 */
[----:B------:R-:W-:Y:S04]  /*2b00*/  DEPBAR.LE SB1, 0x36 ;  /* 0x00009d800000791a */ /* 0x000fe80000000000 */
[----:B------:R-:W1:Y:S02]  /*2b10*/  UTCATOMSWS.FIND_AND_SET.ALIGN UP0, UR5, UR5 ;  /* 0x00000005000575e3 */ /* 0x000e640008000800 */
[----:B-1----:R-:W-:Y:S01]  /*2b20*/  MOV R3, UR5 ;  /* 0x0000000500037c02 */ /* 0x002fe20008000f00 */
[----:B------:R-:W-:Y:S05]  /*2b30*/  BRA.U !UP0, `(.L_x_50) ;  /* 0xfffffffd08e87547 */ /* 0x000fea000b83ffff */
.L_x_49:
[-C--:B------:R-:W-:Y:S02]  /*2b40*/  SHF.L.U32 R2, R2, R3.reuse, RZ ;  /* 0x0000000302027219 */ /* 0x080fe400000006ff */
[----:B------:R-:W-:Y:S01]  /*2b50*/  SHF.L.U32 R0, R0, R3, RZ ;  /* 0x0000000300007219 */ /* 0x000fe200000006ff */
[----:B------:R-:W-:Y:S02]  /*2b60*/  IMAD.SHL.U32 R3, R3, 0x20, RZ ;  /* 0x0000002003037824 */ /* 0x000fe400078e00ff */
[----:B------:R1:W-:Y:S04]  /*2b70*/  ATOMS.OR RZ, [UR4+0x14], R2 ;  /* 0x00001402ffff798c */ /* 0x0003e8000b000004 */
[----:B------:R1:W-:Y:S04]  /*2b80*/  ATOMS.OR RZ, [UR4+0x18], R0 ;  /* 0x00001800ffff798c */ /* 0x0003e8000b000004 */
[----:B------:R1:W-:Y:S01]  /*2b90*/  STS [UR37+0x120], R3 ;  /* 0x00012003ff007988 */ /* 0x0003e20008000825 */
[----:B------:R-:W-:Y:S05]  /*2ba0*/  BRA `(.L_x_48) ;  /* 0x0000000000107947 */ /* 0x000fea0003800000 */
.L_x_47:
[----:B------:R-:W-:Y:S02]  /*2bb0*/  MOV R0, 0xffffffff ;  /* 0xffffffff00007802 */ /* 0x000fe40000000f00 */
[----:B------:R-:W-:-:S03]  /*2bc0*/  MOV R2, 0x2bf0 ;  /* 0x00002bf000027802 */ /* 0x000fc60000000f00 */
[----:B------:R1:W-:Y:S04]  /*2bd0*/  STS [UR37+0x120], R0 ;  /* 0x00012000ff007988 */ /* 0x0003e80008000825 */
[----:B-1-3-5:R-:W-:Y:S05]  /*2be0*/  CALL.REL.NOINC `($__internal_1_$__cuda_sm10x_tcgen05_guardrail_trap_phase_invalid_during_alloc) ;  /* 0x0000006800c87944 */ /* 0x02afea0003c00000 */
.L_x_48:
[----:B------:R-:W-:Y:S05]  /*2bf0*/  WARPSYNC.ALL ;  /* 0x0000000000007948 */ /* 0x000fea0003800000 */
[----:B------:R-:W2:Y:S01]  /*2c00*/  S2UR UR5, SR_CgaCtaId ;  /* 0x00000000000579c3 */ /* 0x000ea20000008800 */
[----:B------:R-:W-:Y:S01]  /*2c10*/  UMOV UR4, 0x400 ;  /* 0x0000040000047882 */ /* 0x000fe20000000000 */
[----:B------:R-:W-:-:S06]  /*2c20*/  NOP ;  /* 0x0000000000007918 */ /* 0x000fcc0000000000 */
[----:B------:R-:W-:Y:S06]  /*2c30*/  BAR.ARV 0x6, 0xa0 ;  /* 0x0182800000007b1d */ /* 0x000fec0000002000 */
[----:B------:R-:W4:Y:S01]  /*2c40*/  LDCU UR7, c[0x0][0x38c] ;  /* 0x00007180ff0777ac */ /* 0x000f220008000800 */
[----:B------:R-:W-:Y:S01]  /*2c50*/  IMAD.MOV.U32 R11, RZ, RZ, 0x1 ;  /* 0x00000001ff0b7424 */ /* 0x000fe200078e00ff */
[----:B------:R-:W-:Y:S01]  /*2c60*/  CS2R R8, SRZ ;  /* 0x0000000000087805 */ /* 0x000fe2000001ff00 */
[----:B------:R-:W-:Y:S01]  /*2c70*/  IMAD.MOV.U32 R10, RZ, RZ, RZ ;  /* 0x000000ffff0a7224 */ /* 0x000fe200078e00ff */
[----:B------:R-:W3:Y:S01]  /*2c80*/  LDCU UR6, c[0x0][0x38c] ;  /* 0x00007180ff0677ac */ /* 0x000ee20008000800 */
[----:B------:R-:W-:Y:S01]  /*2c90*/  UMOV UR15, URZ ;  /* 0x000000ff000f7c82 */ /* 0x000fe20008000000 */
[----:B------:R-:W-:Y:S01]  /*2ca0*/  UMOV UR14, URZ ;  /* 0x000000ff000e7c82 */ /* 0x000fe20008000000 */
[----:B--2---:R-:W-:Y:S01]  /*2cb0*/  ULEA UR5, UR5, UR4, 0x18 ;  /* 0x0000000405057291 */ /* 0x004fe2000f8ec0ff */
[----:B------:R-:W-:Y:S01]  /*2cc0*/  UMOV UR24, 0x0 ;  /* 0x0000000000187882 */ /* 0x000fe20000000000 */
[----:B------:R-:W-:-:S02]  /*2cd0*/  UMOV UR25, 0x8208010 ;  /* 0x0820801000197882 */ /* 0x000fc40000000000 */
[----:B------:R-:W-:Y:S02]  /*2ce0*/  UIADD3 UR10, UPT, UPT, UR5, 0x8400, URZ ;  /* 0x00008400050a7890 */ /* 0x000fe4000fffe0ff */
[----:B------:R-:W-:Y:S02]  /*2cf0*/  UIADD3 UR11, UPT, UPT, UR5, 0x10400, URZ ;  /* 0x00010400050b7890 */ /* 0x000fe4000fffe0ff */
[----:B----4-:R-:W-:Y:S01]  /*2d00*/  UIADD3 UR7, UPT, UPT, UR7, 0x3f, URZ ;  /* 0x0000003f07077890 */ /* 0x010fe2000fffe0ff */
[----:B-1----:R-:W1:Y:S01]  /*2d10*/  LDS R0, [UR5+0x120] ;  /* 0x00012005ff007984 */ /* 0x002e620008000800 */
[----:B------:R-:W-:Y:S02]  /*2d20*/  USHF.R.U32.HI UR10, URZ, 0x4, UR10 ;  /* 0x00000004ff0a7899 */ /* 0x000fe4000801160a */
[----:B------:R-:W-:Y:S02]  /*2d30*/  USHF.R.S32.HI UR4, URZ, 0x1f, UR7 ;  /* 0x0000001fff047899 */ /* 0x000fe40008011407 */
[----:B------:R-:W-:-:S02]  /*2d40*/  USHF.R.U32.HI UR11, URZ, 0x4, UR11 ;  /* 0x00000004ff0b7899 */ /* 0x000fc4000801160b */
[----:B------:R-:W-:Y:S02]  /*2d50*/  ULEA.HI UR4, UR4, UR7, URZ, 0x6 ;  /* 0x0000000704047291 */ /* 0x000fe4000f8f30ff */
[----:B------:R-:W-:Y:S02]  /*2d60*/  ULOP3.LUT UR10, UR10, 0x3fff, URZ, 0xc0, !UPT ;  /* 0x00003fff0a0a7892 */ /* 0x000fe4000f8ec0ff */
[----:B------:R-:W-:Y:S02]  /*2d70*/  USHF.R.S32.HI UR4, URZ, 0x6, UR4 ;  /* 0x00000006ff047899 */ /* 0x000fe40008011404 */
[----:B------:R-:W-:Y:S02]  /*2d80*/  ULOP3.LUT UR11, UR11, 0x3fff, URZ, 0xc0, !UPT ;  /* 0x00003fff0b0b7892 */ /* 0x000fe4000f8ec0ff */
[----:B------:R-:W-:Y:S01]  /*2d90*/  UISETP.LT.AND UP0, UPT, UR4, 0x1, UPT ;  /* 0x000000010400788c */ /* 0x000fe2000bf01270 */
[----:B------:R-:W-:Y:S01]  /*2da0*/  UMOV UR22, 0x0 ;  /* 0x0000000000167882 */ /* 0x000fe20000000000 */
[----:B------:R-:W-:-:S02]  /*2db0*/  UMOV UR23, 0x8208010 ;  /* 0x0820801000177882 */ /* 0x000fc40000000000 */
[----:B------:R-:W-:Y:S02]  /*2dc0*/  USEL UR9, UR4, 0x1, !UP0 ;  /* 0x0000000104097887 */ /* 0x000fe4000c000000 */
[----:B------:R-:W-:Y:S02]  /*2dd0*/  ULOP3.LUT UR10, UR10, 0x2000000, URZ, 0xfc, !UPT ;  /* 0x020000000a0a7892 */ /* 0x000fe4000f8efcff */
[----:B------:R-:W-:Y:S02]  /*2de0*/  ULOP3.LUT UR11, UR11, 0x10000, URZ, 0xfc, !UPT ;  /* 0x000100000b0b7892 */ /* 0x000fe4000f8efcff */
[----:B------:R-:W-:Y:S02]  /*2df0*/  UIADD3 UR9, UPT, UPT, -UR9, URZ, URZ ;  /* 0x000000ff09097290 */ /* 0x000fe4000fffe1ff */
[----:B---3--:R-:W-:Y:S01]  /*2e00*/  UISETP.GE.AND UP3, UPT, UR6, 0x1, UPT ;  /* 0x000000010600788c */ /* 0x008fe2000bf66270 */
[----:B------:R-:W-:Y:S01]  /*2e10*/  UMOV UR20, 0x0 ;  /* 0x0000000000147882 */ /* 0x000fe20000000000 */
[----:B------:R-:W-:Y:S01]  /*2e20*/  UMOV UR21, 0x8208010 ;  /* 0x0820801000157882 */ /* 0x000fe20000000000 */
[----:B------:R-:W-:Y:S01]  /*2e30*/  UMOV UR18, 0x0 ;  /* 0x0000000000127882 */ /* 0x000fe20000000000 */
[----:B------:R-:W-:Y:S01]  /*2e40*/  UMOV UR19, 0x8208010 ;  /* 0x0820801000137882 */ /* 0x000fe20000000000 */
[----:B-1----:R-:W-:-:S15]  /*2e50*/  R2UR UR16, R0 ;  /* 0x00000000001072ca */ /* 0x002fde00000e0000 */
.L_x_57:
[----:B------:R-:W-:Y:S02]  /*2e60*/  LEA R0, R10, UR5, 0x3 ;  /* 0x000000050a007c11 */ /* 0x000fe4000f8e18ff */
[----:B------:R-:W-:Y:S02]  /*2e70*/  SHF.L.U32 R2, R9, 0x1f, RZ ;  /* 0x0000001f09027819 */ /* 0x000fe400000006ff */
[----:B------:R-:W-:Y:S01]  /*2e80*/  PLOP3.LUT P0, PT, PT, PT, UP3, 0x80, 0x8 ;  /* 0x000000000008781c */ /* 0x000fe20003f0f038 */
[----:B------:R-:W-:Y:S01]  /*2e90*/  VIADD R3, R0, 0x80 ;  /* 0x0000008000037836 */ /* 0x000fe20000000000 */
[----:B-1----:R-:W1:Y:S02]  /*2ea0*/  SYNCS.PHASECHK.TRANS64.TRYWAIT P1, [R0+URZ+0x70], R2 ;  /* 0x00007002000075a7 */ /* 0x002e6400080211ff */
[----:B-1-3--:R-:W-:Y:S09]  /*2eb0*/  @!P1 BRA `(.L_x_51) ;  /* 0x0000006000149947 */ /* 0x00aff20003800000 */
.L_x_140:
[----:B------:R-:W-:Y:S01]  /*2ec0*/  LEA R4, R10, UR5, 0x4 ;  /* 0x000000050a047c11 */ /* 0x000fe2000f8e20ff */
[----:B------:R-:W-:Y:S01]  /*2ed0*/  @UP3 ULEA UR6, UR14, UR5, 0x3 ;  /* 0x000000050e063291 */ /* 0x000fe2000f8e18ff */
[----:B------:R-:W-:Y:S01]  /*2ee0*/  PLOP3.LUT P2, PT, PT, PT, PT, 0x80, 0x8 ;  /* 0x000000000008781c */ /* 0x000fe20003f4f070 */
[----:B------:R-:W-:Y:S01]  /*2ef0*/  ULEA UR7, UR15, UR5, 0x3 ;  /* 0x000000050f077291 */ /* 0x000fe2000f8e18ff */
[----:B------:R-:W-:Y:S01]  /*2f00*/  PRMT R3, RZ, 0x654, R3 ;  /* 0x00000654ff037816 */ /* 0x000fe20000000003 */
[----:B------:R-:W-:Y:S01]  /*2f10*/  ULEA UR8, UR15, UR16, 0x7 ;  /* 0x000000100f087291 */ /* 0x000fe2000f8e38ff */
[----:B------:R-:W2:Y:S01]  /*2f20*/  LDS.128 R4, [R4+0x100] ;  /* 0x0001000004047984 */ /* 0x000ea20000000c00 */
[----:B-1----:R-:W-:Y:S02]  /*2f30*/  @P0 SHF.L.U32 R2, R8, 0x1f, RZ ;  /* 0x0000001f08020819 */ /* 0x002fe400000006ff */
[----:B------:R-:W-:Y:S01]  /*2f40*/  SHF.L.U32 R0, R11, 0x1f, RZ ;  /* 0x0000001f0b007819 */ /* 0x000fe200000006ff */
[----:B------:R-:W-:Y:S01]  /*2f50*/  @!PT LDS RZ, [RZ] ;  /* 0x00000000fffff984 */ /* 0x000fe20000000800 */
[----:B------:R-:W-:Y:S01]  /*2f60*/  @!PT LDS RZ, [RZ] ;  /* 0x00000000fffff984 */ /* 0x000fe20000000800 */
[----:B------:R-:W-:Y:S01]  /*2f70*/  @!PT LDS RZ, [RZ] ;  /* 0x00000000fffff984 */ /* 0x000fe20000000800 */
[----:B------:R-:W-:Y:S01]  /*2f80*/  @!PT LDS RZ, [RZ] ;  /* 0x00000000fffff984 */ /* 0x000fe20000000800 */
[----:B------:R1:W-:Y:S06]  /*2f90*/  MEMBAR.ALL.CTA ;  /* 0x0000000000007992 */ /* 0x0003ec0000008000 */
[----:B-1----:R-:W1:Y:S02]  /*2fa0*/  FENCE.VIEW.ASYNC.S ;  /* 0x00000000000073c6 */ /* 0x002e640000000000 */
[----:B-1----:R1:W-:Y:S01]  /*2fb0*/  SYNCS.ARRIVE.TRANS64.RED.A1T0 RZ, [R3+URZ], RZ ;  /* 0x000000ff03ff79a7 */ /* 0x0023e200081004ff */
[----:B------:R1:W3:Y:S01]  /*2fc0*/  @P0 SYNCS.PHASECHK.TRANS64.TRYWAIT P2, [UR6], R2 ;  /* 0x00000002ff0005a7 */ /* 0x0002e20008041106 */
[----:B--2---:R-:W-:Y:S01]  /*2fd0*/  LOP3.LUT P1, RZ, R6, 0x1, RZ, 0xc0, !PT ;  /* 0x0000000106ff7812 */ /* 0x004fe2000782c0ff */
[----:B------:R-:W2:Y:S02]  /*2fe0*/  SYNCS.PHASECHK.TRANS64.TRYWAIT P0, [UR7+0xb0], R0 ;  /* 0x0000b000ff0075a7 */ /* 0x000ea40008001107 */
[----:B-123--:R-:W-:Y:S10]  /*2ff0*/  @!P0 BRA `(.L_x_52) ;  /* 0x0000005c00d88947 */ /* 0x00eff40003800000 */
.L_x_142:
[----:B------:R-:W-:Y:S01]  /*3000*/  IADD3 R10, PT, PT, R10, 0x1, RZ ;  /* 0x000000010a0a7810 */ /* 0x000fe20007ffe0ff */
[----:B------:R-:W-:Y:S06]  /*3010*/  BRA.U !UP3, `(.L_x_53) ;  /* 0x000000010bc07547 */ /* 0x000fec000b800000 */
[----:B------:R-:W-:Y:S01]  /*3020*/  UPLOP3.LUT UP4, UPT, UPT, UPT, UPT, 0x40, 0x4 ;  /* 0x000000000004789c */ /* 0x000fe20003f8e870 */
[----:B------:R-:W-:Y:S01]  /*3030*/  UMOV UR13, UR9 ;  /* 0x00000009000d7c82 */ /* 0x000fe20008000000 */
[----:B------:R-:W-:Y:S01]  /*3040*/  UMOV UR12, UR4 ;  /* 0x00000004000c7c82 */ /* 0x000fe20008000000 */
[----:B------:R-:W-:-:S08]  /*3050*/  UMOV UR17, UR14 ;  /* 0x0000000e00117c82 */ /* 0x000fd00008000000 */
.L_x_56:
[----:B------:R-:W-:Y:S02]  /*3060*/  UIADD3 UR13, UPT, UPT, UR13, 0x1, URZ ;  /* 0x000000010d0d7890 */ /* 0x000fe4000fffe0ff */
[----:B--2---:R-:W-:Y:S02]  /*3070*/  ULEA UR6, UR17, UR5, 0x3 ;  /* 0x0000000511067291 */ /* 0x004fe4000f8e18ff */
[----:B------:R-:W-:Y:S01]  /*3080*/  UISETP.NE.AND UP0, UPT, UR13, URZ, UPT ;  /* 0x000000ff0d00728c */ /* 0x000fe2000bf05270 */
[----:B---3--:R-:W-:Y:S10]  /*3090*/  @P2 BRA `(.L_x_54) ;  /* 0x00000000000c2947 */ /* 0x008ff40003800000 */
[----:B-1----:R-:W-:Y:S04]  /*30a0*/  SHF.L.U32 R2, R8, 0x1f, RZ ;  /* 0x0000001f08027819 */ /* 0x002fe800000006ff */
[----:B------:R-:W1:Y:S02]  /*30b0*/  SYNCS.PHASECHK.TRANS64.TRYWAIT P0, [UR6], R2 ;  /* 0x00000002ff0075a7 */ /* 0x000e640008001106 */
[----:B-1----:R-:W-:Y:S05]  /*30c0*/  @!P0 BRA `(.L_x_55) ;  /* 0x0000005c00bc8947 */ /* 0x002fea0003800000 */
.L_x_54:
[----:B------:R-:W-:Y:S01]  /*30d0*/  UISETP.NE.AND UP1, UPT, UR12, 0x1, UPT ;  /* 0x000000010c00788c */ /* 0x000fe2000bf25270 */
[----:B------:R-:W-:Y:S01]  /*30e0*/  PLOP3.LUT P2, PT, PT, PT, PT, 0x80, 0x8 ;  /* 0x000000000008781c */ /* 0x000fe20003f4f070 */
[----:B------:R-:W-:Y:S02]  /*30f0*/  UIADD3 UR14, UPT, UPT, UR17, 0x1, URZ ;  /* 0x00000001110e7890 */ /* 0x000fe4000fffe0ff */
[----:B------:R-:W-:Y:S02]  /*3100*/  ULEA UR28, UR17, UR11, 0xa ;  /* 0x0000000b111c7291 */ /* 0x000fe4000f8e50ff */
[----:B------:R-:W-:Y:S01]  /*3110*/  UISETP.NE.AND UP2, UPT, UR14, 0x2, UPT ;  /* 0x000000020e00788c */ /* 0x000fe2000bf45270 */
[----:B------:R-:W-:Y:S01]  /*3120*/  PLOP3.LUT P0, PT, PT, PT, UP1, 0x80, 0x8 ;  /* 0x000000000008781c */ /* 0x000fe20003f0f018 */
[----:B------:R-:W-:Y:S02]  /*3130*/  UIADD3 UR40, UPT, UPT, UR28, 0x2, URZ ;  /* 0x000000021c287890 */ /* 0x000fe4000fffe0ff */
[----:B------:R-:W-:Y:S02]  /*3140*/  USEL UR27, URZ, 0x1, UP2 ;  /* 0x00000001ff1b7887 */ /* 0x000fe40009000000 */
[----:B------:R-:W-:Y:S02]  /*3150*/  USEL UR14, UR14, URZ, UP2 ;  /* 0x000000ff0e0e7287 */ /* 0x000fe40009000000 */
[----:B------:R-:W-:Y:S02]  /*3160*/  UIADD3 UR36, UPT, UPT, UR28, 0x4, URZ ;  /* 0x000000041c247890 */ /* 0x000fe4000fffe0ff */
[----:B------:R-:W-:Y:S01]  /*3170*/  @UP1 ULEA UR26, UR14, UR5, 0x3 ;  /* 0x000000050e1a1291 */ /* 0x000fe2000f8e18ff */
[----:B------:R-:W-:Y:S01]  /*3180*/  LOP3.LUT R8, R8, UR27, RZ, 0x3c, !PT ;  /* 0x0000001b08087c12 */ /* 0x000fe2000f8e3cff */
[----:B------:R-:W-:Y:S02]  /*3190*/  UIADD3 UR32, UPT, UPT, UR28, 0x6, URZ ;  /* 0x000000061c207890 */ /* 0x000fe4000fffe0ff */
[----:B------:R-:W-:Y:S01]  /*31a0*/  UIADD3 UR6, UPT, UPT, UR6, 0x10, URZ ;  /* 0x0000001006067890 */ /* 0x000fe2000fffe0ff */
[----:B-1----:R-:W-:Y:S01]  /*31b0*/  @P0 SHF.L.U32 R0, R8, 0x1f, RZ ;  /* 0x0000001f08000819 */ /* 0x002fe200000006ff */
[----:B------:R-:W-:Y:S01]  /*31c0*/  UIADD3 UR12, UPT, UPT, UR12, -0x1, URZ ;  /* 0xffffffff0c0c7890 */ /* 0x000fe2000fffe0ff */
[----:B------:R-:W-:Y:S02]  /*31d0*/  UMOV UR29, 0x40004040 ;  /* 0x40004040001d7882 */ /* 0x000fe40000000000 */
[----:B------:R2:W3:Y:S01]  /*31e0*/  @P0 SYNCS.PHASECHK.TRANS64.TRYWAIT P2, [UR26], R0 ;  /* 0x00000000ff0005a7 */ /* 0x0004e2000804111a */
[----:B------:R-:W-:Y:S01]  /*31f0*/  ULEA UR26, UR17, UR10, 0xa ;  /* 0x0000000a111a7291 */ /* 0x000fe2000f8e50ff */
[----:B------:R-:W-:Y:S01]  /*3200*/  UMOV UR27, 0x40004040 ;  /* 0x40004040001b7882 */ /* 0x000fe20000000000 */
[----:B------:R-:W-:Y:S02]  /*3210*/  UMOV UR41, 0x40004040 ;  /* 0x4000404000297882 */ /* 0x000fe40000000000 */
[----:B------:R-:W-:Y:S02]  /*3220*/  UIADD3 UR38, UPT, UPT, UR26, 0x80, URZ ;  /* 0x000000801a267890 */ /* 0x000fe4000fffe0ff */
[----:B------:R-:W-:Y:S02]  /*3230*/  UIADD3 UR34, UPT, UPT, UR26, 0x100, URZ ;  /* 0x000001001a227890 */ /* 0x000fe4000fffe0ff */
[----:B------:R-:W-:Y:S01]  /*3240*/  UIADD3 UR30, UPT, UPT, UR26, 0x180, URZ ;  /* 0x000001801a1e7890 */ /* 0x000fe2000fffe0ff */
[----:B------:R2:W-:Y:S01]  /*3250*/  UTCHMMA gdesc[UR26], gdesc[UR28], tmem[UR8], tmem[UR24], idesc[UR25], UP4 ;  /* 0x00ff181c1a0075ea */ /* 0x0005e2000a000008 */
[----:B------:R-:W-:Y:S01]  /*3260*/  UPLOP3.LUT UP4, UPT, UPT, UPT, UPT, 0x80, 0x8 ;  /* 0x000000000008789c */ /* 0x000fe20003f8f070 */
[----:B------:R-:W-:Y:S01]  /*3270*/  UMOV UR39, 0x40004040 ;  /* 0x4000404000277882 */ /* 0x000fe20000000000 */
[----:B------:R-:W-:Y:S01]  /*3280*/  UMOV UR37, 0x40004040 ;  /* 0x4000404000257882 */ /* 0x000fe20000000000 */
[----:B------:R2:W-:Y:S01]  /*3290*/  UTCHMMA gdesc[UR38], gdesc[UR40], tmem[UR8], tmem[UR22], idesc[UR23], UPT ;  /* 0x00ff1628260075ea */ /* 0x0005e2000b800008 */
[----:B------:R-:W-:Y:S01]  /*32a0*/  UMOV UR35, 0x40004040 ;  /* 0x4000404000237882 */ /* 0x000fe20000000000 */
[----:B------:R-:W-:Y:S01]  /*32b0*/  UMOV UR33, 0x40004040 ;  /* 0x4000404000217882 */ /* 0x000fe20000000000 */
[----:B------:R-:W-:Y:S01]  /*32c0*/  UMOV UR31, 0x40004040 ;  /* 0x40004040001f7882 */ /* 0x000fe20000000000 */
[----:B------:R2:W-:Y:S01]  /*32d0*/  UTCHMMA gdesc[UR34], gdesc[UR36], tmem[UR8], tmem[UR20], idesc[UR21], UPT ;  /* 0x00ff1424220075ea */ /* 0x0005e2000b800008 */
[----:B------:R2:W-:Y:S01]  /*32e0*/  UTCHMMA gdesc[UR30], gdesc[UR32], tmem[UR8], tmem[UR18], idesc[UR19], UPT ;  /* 0x00ff12201e0075ea */ /* 0x0005e2000b800008 */
[----:B------:R2:W-:Y:S01]  /*32f0*/  UTCBAR [UR6], URZ ;  /* 0x000000ff060073e9 */ /* 0x0005e200080000ff */
[----:B------:R-:W-:Y:S01]  /*3300*/  UMOV UR17, UR14 ;  /* 0x0000000e00117c82 */ /* 0x000fe20008000000 */
[----:B------:R-:W-:Y:S05]  /*3310*/  BRA.U UP0, `(.L_x_56) ;  /* 0xfffffffd00507547 */ /* 0x000fea000b83ffff */
.L_x_53:
[----:B------:R-:W-:Y:S01]  /*3320*/  UIADD3 UR15, UPT, UPT, UR15, 0x1, URZ ;  /* 0x000000010f0f7890 */ /* 0x000fe2000fffe0ff */
[C---:B------:R-:W-:Y:S01]  /*3330*/  ISETP.NE.AND P0, PT, R10.reuse, 0x2, PT ;  /* 0x000000020a00780c */ /* 0x040fe20003f05270 */
[----:B------:R-:W-:Y:S02]  /*3340*/  UIADD3 UR7, UPT, UPT, UR7, 0x90, URZ ;  /* 0x0000009007077890 */ /* 0x000fe4000fffe0ff */
[----:B------:R-:W-:Y:S01]  /*3350*/  UISETP.NE.AND UP0, UPT, UR15, 0x4, UPT ;  /* 0x000000040f00788c */ /* 0x000fe2000bf05270 */
[----:B-12---:R-:W-:Y:S02]  /*3360*/  SEL R0, RZ, 0x1, P0 ;  /* 0x00000001ff007807 */ /* 0x006fe40000000000 */
[----:B------:R-:W-:Y:S01]  /*3370*/  SEL R10, R10, RZ, P0 ;  /* 0x000000ff0a0a7207 */ /* 0x000fe20000000000 */
[----:B------:R-:W-:Y:S01]  /*3380*/  USEL UR6, URZ, 0x1, UP0 ;  /* 0x00000001ff067887 */ /* 0x000fe20008000000 */
[----:B------:R-:W-:Y:S01]  /*3390*/  LOP3.LUT R9, R9, R0, RZ, 0x3c, !PT ;  /* 0x0000000009097212 */ /* 0x000fe200078e3cff */
[----:B------:R-:W-:Y:S01]  /*33a0*/  USEL UR15, UR15, URZ, UP0 ;  /* 0x000000ff0f0f7287 */ /* 0x000fe20008000000 */
[----:B------:R1:W-:Y:S03]  /*33b0*/  UTCBAR [UR7], URZ ;  /* 0x000000ff070073e9 */ /* 0x0003e600080000ff */
[----:B------:R-:W-:Y:S01]  /*33c0*/  LOP3.LUT R11, R11, UR6, RZ, 0x3c, !PT ;  /* 0x000000060b0b7c12 */ /* 0x000fe2000f8e3cff */
[----:B------:R-:W-:Y:S07]  /*33d0*/  @P1 BRA `(.L_x_57) ;  /* 0xfffffff800a01947 */ /* 0x000fee000383ffff */
[----:B------:R-:W2:Y:S01]  /*33e0*/  S2UR UR4, SR_CgaCtaId ;  /* 0x00000000000479c3 */ /* 0x000ea20000008800 */
[----:B------:R-:W-:Y:S01]  /*33f0*/  ELECT P0, URZ, PT ;  /* 0x0000000000ff782f */ /* 0x000fe20003800000 */
[----:B------:R-:W-:Y:S01]  /*3400*/  IMAD.MOV.U32 R0, RZ, RZ, 0x1 ;  /* 0x00000001ff007424 */ /* 0x000fe200078e00ff */
[----:B------:R-:W-:Y:S01]  /*3410*/  UIADD3 UR5, UPT, UPT, UR5, 0xb0, URZ ;  /* 0x000000b005057890 */ /* 0x000fe2000fffe0ff */
[----:B------:R-:W-:Y:S01]  /*3420*/  SHF.L.U32 R2, R11, 0x1f, RZ ;  /* 0x0000001f0b027819 */ /* 0x000fe200000006ff */
[----:B------:R-:W-:-:S03]  /*3430*/  UMOV UR6, 0x40 ;  /* 0x0000004000067882 */ /* 0x000fc60000000000 */
[----:B------:R-:W-:Y:S01]  /*3440*/  UVIRTCOUNT.DEALLOC.SMPOOL 0x80 ;  /* 0x000000800000784c */ /* 0x000fe20000000000 */
[----:B--2---:R-:W-:Y:S02]  /*3450*/  ULEA UR4, UR4, UR6, 0x18 ;  /* 0x0000000604047291 */ /* 0x004fe4000f8ec0ff */
[----:B------:R-:W-:-:S07]  /*3460*/  ULEA UR6, UR15, UR5, 0x3 ;  /* 0x000000050f067291 */ /* 0x000fce000f8e18ff */
[----:B------:R2:W-:Y:S02]  /*3470*/  @P0 STS.U8 [UR4+0x1c], R0 ;  /* 0x00001c00ff000988 */ /* 0x0005e40008000004 */
[----:B------:R-:W4:Y:S02]  /*3480*/  SYNCS.PHASECHK.TRANS64.TRYWAIT P0, [UR6], R2 ;  /* 0x00000002ff0075a7 */ /* 0x000f240008001106 */
[----:B--2-4-:R-:W-:Y:S05]  /*3490*/  @!P0 BRA `(.L_x_58) ;  /* 0x0000005800e08947 */ /* 0x014fea0003800000 */
.L_x_145:
[----:B-1----:R-:W-:-:S04]  /*34a0*/  UIADD3 UR7, UPT, UPT, UR15, 0x1, URZ ;  /* 0x000000010f077890 */ /* 0x002fc8000fffe0ff */
[----:B------:R-:W-:-:S04]  /*34b0*/  UISETP.NE.AND UP0, UPT, UR7, 0x4, UPT ;  /* 0x000000040700788c */ /* 0x000fc8000bf05270 */
[----:B------:R-:W-:Y:S02]  /*34c0*/  USEL UR8, URZ, 0x1, UP0 ;  /* 0x00000001ff087887 */ /* 0x000fe40008000000 */
[----:B------:R-:W-:-:S04]  /*34d0*/  USEL UR7, UR7, URZ, UP0 ;  /* 0x000000ff07077287 */ /* 0x000fc80008000000 */
[----:B------:R-:W-:Y:S01]  /*34e0*/  ULEA UR6, UR7, UR5, 0x3 ;  /* 0x0000000507067291 */ /* 0x000fe2000f8e18ff */
[----:B--2---:R-:W-:-:S04]  /*34f0*/  LOP3.LUT R2, R11, UR8, RZ, 0x3c, !PT ;  /* 0x000000080b027c12 */ /* 0x004fc8000f8e3cff */
[----:B------:R-:W-:-:S04]  /*3500*/  SHF.L.U32 R3, R2, 0x1f, RZ ;  /* 0x0000001f02037819 */ /* 0x000fc800000006ff */
[----:B------:R-:W1:Y:S02]  /*3510*/  SYNCS.PHASECHK.TRANS64.TRYWAIT P0, [UR6], R3 ;  /* 0x00000003ff0075a7 */ /* 0x000e640008001106 */
[----:B-1----:R-:W-:Y:S05]  /*3520*/  @!P0 BRA `(.L_x_59) ;  /* 0x0000005800d48947 */ /* 0x002fea0003800000 */
.L_x_147:
[----:B------:R-:W-:-:S04]  /*3530*/  UIADD3 UR7, UPT, UPT, UR7, 0x1, URZ ;  /* 0x0000000107077890 */ /* 0x000fc8000fffe0ff */
[----:B------:R-:W-:-:S04]  /*3540*/  UISETP.NE.AND UP0, UPT, UR7, 0x4, UPT ;  /* 0x000000040700788c */ /* 0x000fc8000bf05270 */
[----:B------:R-:W-:Y:S02]  /*3550*/  USEL UR8, URZ, 0x1, UP0 ;  /* 0x00000001ff087887 */ /* 0x000fe40008000000 */
[----:B------:R-:W-:-:S04]  /*3560*/  USEL UR7, UR7, URZ, UP0 ;  /* 0x000000ff07077287 */ /* 0x000fc80008000000 */
[----:B------:R-:W-:Y:S01]  /*3570*/  ULEA UR6, UR7, UR5, 0x3 ;  /* 0x0000000507067291 */ /* 0x000fe2000f8e18ff */
[----:B------:R-:W-:-:S04]  /*3580*/  LOP3.LUT R2, R2, UR8, RZ, 0x3c, !PT ;  /* 0x0000000802027c12 */ /* 0x000fc8000f8e3cff */
[----:B-1----:R-:W-:-:S04]  /*3590*/  SHF.L.U32 R3, R2, 0x1f, RZ ;  /* 0x0000001f02037819 */ /* 0x002fc800000006ff */
[----:B------:R-:W1:Y:S02]  /*35a0*/  SYNCS.PHASECHK.TRANS64.TRYWAIT P0, [UR6], R3 ;  /* 0x00000003ff0075a7 */ /* 0x000e640008001106 */
[----:B-1----:R-:W-:Y:S05]  /*35b0*/  @!P0 BRA `(.L_x_60) ;  /* 0x0000005800c88947 */ /* 0x002fea0003800000 */
.L_x_149:
[----:B------:R-:W-:-:S04]  /*35c0*/  UIADD3 UR7, UPT, UPT, UR7, 0x1, URZ ;  /* 0x0000000107077890 */ /* 0x000fc8000fffe0ff */
[----:B------:R-:W-:-:S04]  /*35d0*/  UISETP.NE.AND UP0, UPT, UR7, 0x4, UPT ;  /* 0x000000040700788c */ /* 0x000fc8000bf05270 */
[----:B------:R-:W-:Y:S02]  /*35e0*/  USEL UR6, URZ, 0x1, UP0 ;  /* 0x00000001ff067887 */ /* 0x000fe40008000000 */
[----:B------:R-:W-:-:S04]  /*35f0*/  USEL UR7, UR7, URZ, UP0 ;  /* 0x000000ff07077287 */ /* 0x000fc80008000000 */
[----:B------:R-:W-:Y:S01]  /*3600*/  ULEA UR7, UR7, UR5, 0x3 ;  /* 0x0000000507077291 */ /* 0x000fe2000f8e18ff */
[----:B------:R-:W-:-:S04]  /*3610*/  LOP3.LUT R2, R2, UR6, RZ, 0x3c, !PT ;  /* 0x0000000602027c12 */ /* 0x000fc8000f8e3cff */
[----:B------:R-:W-:-:S04]  /*3620*/  SHF.L.U32 R2, R2, 0x1f, RZ ;  /* 0x0000001f02027819 */ /* 0x000fc800000006ff */
[----:B------:R-:W2:Y:S02]  /*3630*/  SYNCS.PHASECHK.TRANS64.TRYWAIT P0, [UR7], R2 ;  /* 0x00000002ff0075a7 */ /* 0x000ea40008001107 */
[----:B--2---:R-:W-:Y:S05]  /*3640*/  @!P0 BRA `(.L_x_61) ;  /* 0x0000005800bc8947 */ /* 0x004fea0003800000 */
.L_x_151:
[----:B------:R-:W-:Y:S01]  /*3650*/  NOP ;  /* 0x0000000000007918 */ /* 0x000fe20000000000 */
[----:B-1----:R-:W1:Y:S01]  /*3660*/  LDS R0, [UR4+0x14] ;  /* 0x00001404ff007984 */ /* 0x002e620008000800 */
[----:B------:R-:W-:Y:S01]  /*3670*/  ULOP3.LUT UR6, UR16, 0xffff, URZ, 0xc0, !UPT ;  /* 0x0000ffff10067892 */ /* 0x000fe2000f8ec0ff */
[----:B------:R-:W-:Y:S01]  /*3680*/  UMOV UR8, 0xffff ;  /* 0x0000ffff00087882 */ /* 0x000fe20000000000 */
[----:B------:R-:W-:Y:S02]  /*3690*/  UMOV UR5, 0x1 ;  /* 0x0000000100057882 */ /* 0x000fe40000000000 */
[----:B------:R-:W-:-:S04]  /*36a0*/  USHF.R.U32.HI UR6, URZ, 0x5, UR6 ;  /* 0x00000005ff067899 */ /* 0x000fc80008011606 */
[----:B------:R-:W-:Y:S02]  /*36b0*/  USHF.L.U32 UR8, UR8, UR6, URZ ;  /* 0x0000000608087299 */ /* 0x000fe400080006ff */
[----:B------:R-:W-:-:S04]  /*36c0*/  USHF.L.U32 UR5, UR5, UR6, URZ ;  /* 0x0000000605057299 */ /* 0x000fc800080006ff */
[----:B-1----:R-:W-:-:S04]  /*36d0*/  LOP3.LUT R0, R0, UR8, RZ, 0xc0, !PT ;  /* 0x0000000800007c12 */ /* 0x002fc8000f8ec0ff */
[----:B------:R-:W-:-:S13]  /*36e0*/  ISETP.NE.AND P0, PT, R0, UR8, PT ;  /* 0x0000000800007c0c */ /* 0x000fda000bf05270 */
[----:B------:R-:W-:Y:S05]  /*36f0*/  @P0 BRA `(.L_x_62) ;  /* 0x0000000000580947 */ /* 0x000fea0003800000 */
[----:B------:R-:W1:Y:S02]  /*3700*/  LDS R0, [UR4+0x18] ;  /* 0x00001804ff007984 */ /* 0x000e640008000800 */
[----:B-1----:R-:W-:-:S04]  /*3710*/  LOP3.LUT R0, R0, UR5, RZ, 0xc0, !PT ;  /* 0x0000000500007c12 */ /* 0x002fc8000f8ec0ff */
[----:B------:R-:W-:-:S13]  /*3720*/  ISETP.NE.AND P0, PT, R0, UR5, PT ;  /* 0x0000000500007c0c */ /* 0x000fda000bf05270 */
[----:B------:R-:W-:Y:S05]  /*3730*/  @P0 BRA `(.L_x_63) ;  /* 0x00000000003c0947 */ /* 0x000fea0003800000 */
[----:B------:R-:W1:Y:S01]  /*3740*/  S2R R2, SR_LANEID ;  /* 0x0000000000027919 */ /* 0x000e620000000000 */
[----:B------:R-:W-:Y:S01]  /*3750*/  ULOP3.LUT UR8, URZ, UR8, URZ, 0x33, !UPT ;  /* 0x00000008ff087292 */ /* 0x000fe2000f8e33ff */
[----:B------:R-:W-:Y:S02]  /*3760*/  VOTEU.ANY UR7, UPT, PT ;  /* 0x0000000000077886 */ /* 0x000fe400038e0100 */
[----:B------:R-:W-:-:S03]  /*3770*/  UFLO.U32 UR7, UR7 ;  /* 0x00000007000772bd */ /* 0x000fc600080e0000 */
[----:B------:R-:W-:-:S04]  /*3780*/  IMAD.U32 R0, RZ, RZ, UR8 ;  /* 0x00000008ff007e24 */ /* 0x000fc8000f8e00ff */
[----:B------:R2:W4:Y:S02]  /*3790*/  REDUX UR6, R0 ;  /* 0x00000000000673c4 */ /* 0x0005240000000000 */
[----:B------:R1:W-:Y:S02]  /*37a0*/  UTCATOMSWS.AND URZ, UR8 ;  /* 0x0000000800ff79e3 */ /* 0x0003e40008000000 */
[----:B-1----:R-:W-:Y:S02]  /*37b0*/  ISETP.EQ.U32.AND P0, PT, R2, UR7, PT ;  /* 0x0000000702007c0c */ /* 0x002fe4000bf02070 */
[----:B--2---:R-:W-:Y:S02]  /*37c0*/  LOP3.LUT R0, RZ, UR5, RZ, 0x33, !PT ;  /* 0x00000005ff007c12 */ /* 0x004fe4000f8e33ff */
[----:B----4-:R-:W-:Y:S02]  /*37d0*/  MOV R2, UR6 ;  /* 0x0000000600027c02 */ /* 0x010fe40008000f00 */
[----:B------:R-:W1:Y:S07]  /*37e0*/  REDUX UR5, R0 ;  /* 0x00000000000573c4 */ /* 0x000e6e0000000000 */
[----:B------:R2:W-:Y:S01]  /*37f0*/  @P0 ATOMS.AND RZ, [UR4+0x14], R2 ;  /* 0x00001402ffff098c */ /* 0x0005e2000a800004 */
[----:B-1----:R-:W-:-:S05]  /*3800*/  IMAD.U32 R0, RZ, RZ, UR5 ;  /* 0x00000005ff007e24 */ /* 0x002fca000f8e00ff */
[----:B------:R2:W-:Y:S01]  /*3810*/  @P0 ATOMS.AND RZ, [UR4+0x18], R0 ;  /* 0x00001800ffff098c */ /* 0x0005e2000a800004 */
[----:B------:R-:W-:Y:S05]  /*3820*/  BRA `(.L_x_64) ;  /* 0x0000000000147947 */ /* 0x000fea0003800000 */
.L_x_63:
[----:B------:R-:W-:Y:S02]  /*3830*/  MOV R2, 0x3850 ;  /* 0x0000385000027802 */ /* 0x000fe40000000f00 */
[----:B---3-5:R-:W-:Y:S05]  /*3840*/  CALL.REL.NOINC `($__internal_0_$__cuda_sm10x_tcgen05_guardrail_trap_col_being_dealloced_not_returned_by_alloc) ;  /* 0x0000005c00a47944 */ /* 0x028fea0003c00000 */
[----:B------:R-:W-:Y:S05]  /*3850*/  BRA `(.L_x_64) ;  /* 0x0000000000087947 */ /* 0x000fea0003800000 */
.L_x_62:
[----:B------:R-:W-:Y:S02]  /*3860*/  MOV R2, 0x3880 ;  /* 0x0000388000027802 */ /* 0x000fe40000000f00 */
[----:B---3-5:R-:W-:Y:S05]  /*3870*/  CALL.REL.NOINC `($__internal_2_$__cuda_sm10x_tcgen05_guardrail_trap_unallocated_columns_being_dealloced) ;  /* 0x0000005c00b07944 */ /* 0x028fea0003c00000 */
.L_x_64:
[----:B------:R-:W-:Y:S01]  /*3880*/  NOP ;  /* 0x0000000000007918 */ /* 0x000fe20000000000 */
[----:B------:R-:W-:Y:S05]  /*3890*/  EXIT ;  /* 0x000000000000794d */ /* 0x000fea0003800000 */
.L_x_46:
[----:B------:R-:W-:-:S09]  /*38a0*/  UISETP.NE.OR UP2, UPT, UR8, 0x3, !UP2 ;  /* 0x000000030800788c */ /* 0x000fd2000d745670 */
[----:B------:R-:W-:Y:S05]  /*38b0*/  BRA.U UP2, `(.L_x_65) ;  /* 0x0000001102087547 */ /* 0x000fea000b800000 */
[----:B------:R-:W1:Y:S01]  /*38c0*/  LDC R0, c[0x0][0xb30] ;  /* 0x0002cc00ff007b82 */ /* 0x000e620000000800 */
[----:B------:R-:W2:Y:S01]  /*38d0*/  LDCU.64 UR8, c[0x0][0x888] ;  /* 0x00011100ff0877ac */ /* 0x000ea20008000a00 */
[----:B------:R-:W-:Y:S02]  /*38e0*/  HFMA2 R27, -RZ, RZ, 0, 0 ;  /* 0x00000000ff1b7431 */ /* 0x000fe400000001ff */
[----:B------:R-:W-:Y:S01]  /*38f0*/  IMAD.MOV.U32 R29, RZ, RZ, 0x1 ;  /* 0x00000001ff1d7424 */ /* 0x000fe200078e00ff */
[----:B------:R-:W-:Y:S01]  /*3900*/  MOV R25, 0x2000 ;  /* 0x0000200000197802 */ /* 0x000fe20000000f00 */
[----:B------:R-:W4:Y:S01]  /*3910*/  LDCU.64 UR4, c[0x0][0x890] ;  /* 0x00011200ff0477ac */ /* 0x000f220008000a00 */
[----:B------:R-:W-:Y:S01]  /*3920*/  IMAD.MOV.U32 R28, RZ, RZ, RZ ;  /* 0x000000ffff1c7224 */ /* 0x000fe200078e00ff */
[----:B------:R-:W3:Y:S01]  /*3930*/  LDC R24, c[0x0][0x370] ;  /* 0x0000dc00ff187b82 */ /* 0x000ee20000000800 */
[----:B------:R-:W-:Y:S01]  /*3940*/  UMOV UR7, 0x400 ;  /* 0x0000040000077882 */ /* 0x000fe20000000000 */
[----:B------:R-:W-:-:S02]  /*3950*/  UPLOP3.LUT UP1, UPT, UPT, UPT, UPT, 0x40, 0x4 ;  /* 0x000000000004789c */ /* 0x000fc40003f2e870 */
[----:B------:R-:W-:-:S04]  /*3960*/  ULEA UR7, UR37, UR7, 0x18 ;  /* 0x0000000725077291 */ /* 0x000fc8000f8ec0ff */
[----:B------:R-:W3:Y:S01]  /*3970*/  LDC R3, c[0x0][0xb0c] ;  /* 0x0002c300ff037b82 */ /* 0x000ee20000000800 */
[----:B------:R-:W-:Y:S02]  /*3980*/  UIADD3 UR13, UPT, UPT, UR7, 0x38, URZ ;  /* 0x00000038070d7890 */ /* 0x000fe4000fffe0ff */
[----:B--2---:R-:W-:Y:S02]  /*3990*/  UISETP.NE.U32.AND UP2, UPT, UR8, URZ, UPT ;  /* 0x000000ff0800728c */ /* 0x004fe4000bf45070 */
[----:B------:R-:W-:Y:S02]  /*39a0*/  UIADD3 UR33, UPT, UPT, UR7, 0x20, URZ ;  /* 0x0000002007217890 */ /* 0x000fe4000fffe0ff */
[----:B----4-:R-:W-:Y:S01]  /*39b0*/  UISETP.NE.U32.AND UP3, UPT, UR4, URZ, UPT ;  /* 0x000000ff0400728c */ /* 0x010fe2000bf65070 */
[----:B------:R-:W2:Y:S01]  /*39c0*/  LDC R18, c[0x0][0xb20] ;  /* 0x0002c800ff127b82 */ /* 0x000ea20000000800 */
[----:B-1----:R-:W-:Y:S01]  /*39d0*/  ISETP.NE.AND P1, PT, R0, 0x1, PT ;  /* 0x000000010000780c */ /* 0x002fe20003f25270 */
[----:B------:R-:W-:-:S02]  /*39e0*/  UISETP.NE.AND.EX UP2, UPT, UR9, URZ, UPT, UP2 ;  /* 0x000000ff0900728c */ /* 0x000fc4000bf45320 */
[----:B------:R-:W-:Y:S02]  /*39f0*/  UIADD3 UR25, UPT, UPT, UR7, 0x28, URZ ;  /* 0x0000002807197890 */ /* 0x000fe4000fffe0ff */
[----:B------:R-:W-:Y:S02]  /*3a00*/  UIADD3 UR17, UPT, UPT, UR7, 0x30, URZ ;  /* 0x0000003007117890 */ /* 0x000fe4000fffe0ff */
[----:B------:R-:W1:Y:S01]  /*3a10*/  LDC.64 R30, c[0x0][0x348] ;  /* 0x0000d200ff1e7b82 */ /* 0x000e620000000a00 */
[----:B------:R-:W-:Y:S02]  /*3a20*/  UPRMT UR13, UR37, 0x654, UR13 ;  /* 0x00000654250d7896 */ /* 0x000fe4000800000d */
[----:B------:R-:W-:-:S05]  /*3a30*/  UISETP.NE.AND.EX UP3, UPT, UR5, URZ, UPT, UP3 ;  /* 0x000000ff0500728c */ /* 0x000fca000bf65330 */
[----:B------:R-:W4:Y:S08]  /*3a40*/  LDC.64 R16, c[0x0][0xb10] ;  /* 0x0002c400ff107b82 */ /* 0x000f300000000a00 */
[----:B------:R-:W1:Y:S08]  /*3a50*/  LDC.64 R6, c[0x0][0xb18] ;  /* 0x0002c600ff067b82 */ /* 0x000e700000000a00 */
[----:B------:R-:W1:Y:S08]  /*3a60*/  LDC.64 R4, c[0x0][0xb28] ;  /* 0x0002ca00ff047b82 */ /* 0x000e700000000a00 */
[----:B--23--:R-:W1:Y:S02]  /*3a70*/  LDC R19, c[0x0][0x374] ;  /* 0x0000dd00ff137b82 */ /* 0x00ce640000000800 */
.L_x_76:
[C---:B------:R-:W-:Y:S02]  /*3a80*/  LEA R0, R28.reuse, UR7, 0x3 ;  /* 0x000000071c007c11 */ /* 0x040fe4000f8e18ff */
[----:B------:R-:W-:Y:S02]  /*3a90*/  SHF.L.U32 R2, R27, 0x1f, RZ ;  /* 0x0000001f1b027819 */ /* 0x000fe400000006ff */
[----:B------:R-:W-:Y:S02]  /*3aa0*/  LEA R20, R28, UR7, 0x4 ;  /* 0x000000071c147c11 */ /* 0x000fe4000f8e20ff */
[----:B--2---:R-:W2:Y:S02]  /*3ab0*/  SYNCS.PHASECHK.TRANS64.TRYWAIT P0, [R0+URZ+0x70], R2 ;  /* 0x00007002000075a7 */ /* 0x004ea400080011ff */
[----:B--2---:R-:W-:Y:S05]  /*3ac0*/  @!P0 BRA `(.L_x_66) ;  /* 0x0000005400b48947 */ /* 0x004fea0003800000 */
.L_x_152:
[----:B------:R-:W-:Y:S01]  /*3ad0*/  ISETP.GE.AND P0, PT, R40, 0x1, PT ;  /* 0x000000012800780c */ /* 0x000fe20003f06270 */
[----:B------:R-:W3:Y:S01]  /*3ae0*/  LDS.128 R20, [R20+0x100] ;  /* 0x0001000014147984 */ /* 0x000ee20000000c00 */
[----:B--2---:R-:W-:Y:S01]  /*3af0*/  VIADD R0, R0, 0x80 ;  /* 0x0000008000007836 */ /* 0x004fe20000000000 */
[----:B------:R-:W-:Y:S01]  /*3b00*/  @!PT LDS RZ, [RZ] ;  /* 0x00000000fffff984 */ /* 0x000fe20000000800 */
[----:B------:R-:W-:Y:S01]  /*3b10*/  @!PT LDS RZ, [RZ] ;  /* 0x00000000fffff984 */ /* 0x000fe20000000800 */
[----:B------:R-:W-:Y:S01]  /*3b20*/  @!PT LDS RZ, [RZ] ;  /* 0x00000000fffff984 */ /* 0x000fe20000000800 */
[----:B------:R-:W-:Y:S01]  /*3b30*/  @!PT LDS RZ, [RZ] ;  /* 0x00000000fffff984 */ /* 0x000fe20000000800 */
[----:B------:R2:W-:Y:S06]  /*3b40*/  MEMBAR.ALL.CTA ;  /* 0x0000000000007992 */ /* 0x0005ec0000008000 */
[----:B--2---:R-:W2:Y:S01]  /*3b50*/  FENCE.VIEW.ASYNC.S ;  /* 0x00000000000073c6 */ /* 0x004ea20000000000 */
[----:B------:R-:W-:Y:S04]  /*3b60*/  PRMT R0, RZ, 0x654, R0 ;  /* 0x00000654ff007816 */ /* 0x000fe80000000000 */
[----:B--2---:R2:W-:Y:S01]  /*3b70*/  SYNCS.ARRIVE.TRANS64.RED.A1T0 RZ, [R0+URZ], RZ ;  /* 0x000000ff00ff79a7 */ /* 0x0045e200081004ff */
[----:B---3--:R-:W-:Y:S11]  /*3b80*/  LOP3.LUT P3, RZ, R22, 0x1, RZ, 0xc0, !PT ;  /* 0x0000000116ff7812 */ /* 0x008ff6000786c0ff */
[----:B------:R-:W-:Y:S02]  /*3b90*/  @!UPT UIADD3 URZ, UPT, UPT, URZ, URZ, URZ ;  /* 0x000000fffffff290 */ /* 0x000fe4000fffe0ff */
[----:B------:R-:W-:Y:S02]  /*3ba0*/  @P3 MOV R11, R20 ;  /* 0x00000014000b3202 */ /* 0x000fe40000000f00 */
[----:B------:R-:W-:Y:S01]  /*3bb0*/  @P3 LOP3.LUT R10, R21, 0xffff, RZ, 0xc0, !PT ;  /* 0x0000ffff150a3812 */ /* 0x000fe200078ec0ff */
[----:B--2---:R-:W-:Y:S06]  /*3bc0*/  @!P0 BRA `(.L_x_67) ;  /* 0x0000000000a48947 */ /* 0x004fec0003800000 */
[-C--:B-1----:R-:W-:Y:S01]  /*3bd0*/  IMAD.HI.U32 R0, R19, R7.reuse, RZ ;  /* 0x0000000713007227 */ /* 0x082fe200078e00ff */
[----:B------:R-:W-:Y:S02]  /*3be0*/  ISETP.NE.AND P0, PT, R6, 0x1, PT ;  /* 0x000000010600780c */ /* 0x000fe40003f05270 */
[----:B------:R-:W-:Y:S01]  /*3bf0*/  ISETP.NE.AND P2, PT, R40, 0x1, PT ;  /* 0x000000012800780c */ /* 0x000fe20003f45270 */
[----:B----4-:R-:W-:Y:S01]  /*3c00*/  IMAD.HI.U32 R9, R24, R16, RZ ;  /* 0x0000001018097227 */ /* 0x010fe200078e00ff */
[----:B------:R-:W-:Y:S02]  /*3c10*/  SHF.R.U32.HI R0, RZ, R18, R0 ;  /* 0x00000012ff007219 */ /* 0x000fe40000011600 */
[----:B------:R-:W-:Y:S01]  /*3c20*/  ISETP.NE.AND P4, PT, R3, 0x1, PT ;  /* 0x000000010300780c */ /* 0x000fe20003f85270 */
[----:B------:R-:W-:Y:S01]  /*3c30*/  IMAD.HI.U32 R13, R10, R7, RZ ;  /* 0x000000070a0d7227 */ /* 0x000fe200078e00ff */
[----:B------:R-:W-:Y:S02]  /*3c40*/  SHF.R.U32.HI R9, RZ, R17, R9 ;  /* 0x00000011ff097219 */ /* 0x000fe40000011609 */
[----:B------:R-:W-:Y:S01]  /*3c50*/  SEL R0, R19, R0, !P0 ;  /* 0x0000000013007207 */ /* 0x000fe20004000000 */
[----:B------:R-:W-:Y:S01]  /*3c60*/  IMAD.HI.U32 R12, R11, R16, RZ ;  /* 0x000000100b0c7227 */ /* 0x000fe200078e00ff */
[----:B------:R-:W-:Y:S03]  /*3c70*/  SEL R9, R24, R9, !P4 ;  /* 0x0000000918097207 */ /* 0x000fe60006000000 */
[-C--:B------:R-:W-:Y:S01]  /*3c80*/  IMAD.HI.U32 R8, R0, R4.reuse, RZ ;  /* 0x0000000400087227 */ /* 0x080fe200078e00ff */
[----:B------:R-:W-:Y:S03]  /*3c90*/  SHF.R.U32.HI R12, RZ, R17, R12 ;  /* 0x00000011ff0c7219 */ /* 0x000fe6000001160c */
[----:B------:R-:W-:Y:S01]  /*3ca0*/  IMAD.HI.U32 R2, R9, R4, RZ ;  /* 0x0000000409027227 */ /* 0x000fe200078e00ff */
[-C--:B------:R-:W-:Y:S02]  /*3cb0*/  @P2 SHF.R.U32.HI R0, RZ, R5.reuse, R8 ;  /* 0x00000005ff002219 */ /* 0x080fe40000011608 */
[----:B------:R-:W-:Y:S02]  /*3cc0*/  SHF.R.U32.HI R8, RZ, R18, R13 ;  /* 0x00000012ff087219 */ /* 0x000fe4000001160d */
[----:B------:R-:W-:Y:S01]  /*3cd0*/  @P2 SHF.R.U32.HI R9, RZ, R5, R2 ;  /* 0x00000005ff092219 */ /* 0x000fe20000011602 */
[----:B------:R-:W-:Y:S01]  /*3ce0*/  IMAD R0, R40, R0, RZ ;  /* 0x0000000028007224 */ /* 0x000fe200078e02ff */
[----:B------:R-:W-:Y:S02]  /*3cf0*/  SEL R8, R10, R8, !P0 ;  /* 0x000000080a087207 */ /* 0x000fe40004000000 */
[----:B------:R-:W-:Y:S01]  /*3d00*/  SEL R2, R11, R12, !P4 ;  /* 0x0000000c0b027207 */ /* 0x000fe20006000000 */
[----:B------:R-:W-:Y:S01]  /*3d10*/  IMAD R12, R40, R9, RZ ;  /* 0x00000009280c7224 */ /* 0x000fe200078e02ff */
[C---:B------:R-:W-:Y:S01]  /*3d20*/  ISETP.GE.AND P0, PT, R8.reuse, R0, PT ;  /* 0x000000000800720c */ /* 0x040fe20003f06270 */
[----:B------:R-:W-:Y:S03]  /*3d30*/  IMAD.HI.U32 R0, R8, R4, RZ ;  /* 0x0000000408007227 */ /* 0x000fe600078e00ff */
[----:B------:R-:W-:Y:S02]  /*3d40*/  ISETP.GE.OR P0, PT, R2, R12, P0 ;  /* 0x0000000c0200720c */ /* 0x000fe40000706670 */
[-C--:B------:R-:W-:Y:S04]  /*3d50*/  SHF.R.U32.HI R0, RZ, R5.reuse, R0 ;  /* 0x00000005ff007219 */ /* 0x080fe80000011600 */
[----:B------:R-:W-:Y:S05]  /*3d60*/  SEL R13, R8, R0, !P2 ;  /* 0x00000000080d7207 */ /* 0x000fea0005000000 */
[----:B------:R-:W-:Y:S02]  /*3d70*/  IMAD.MOV R12, RZ, RZ, -R13 ;  /* 0x000000ffff0c7224 */ /* 0x000fe400078e0a0d */
[----:B------:R-:W-:Y:S04]  /*3d80*/  @!P0 IMAD.HI.U32 R0, R2, R4, RZ ;  /* 0x0000000402008227 */ /* 0x000fe800078e00ff */
[----:B------:R-:W-:Y:S01]  /*3d90*/  IMAD R12, R40, R12, R8 ;  /* 0x0000000c280c7224 */ /* 0x000fe200078e0208 */
[----:B------:R-:W-:Y:S04]  /*3da0*/  @!P0 SHF.R.U32.HI R0, RZ, R5, R0 ;  /* 0x00000005ff008219 */ /* 0x000fe80000011600 */
[----:B------:R-:W-:Y:S04]  /*3db0*/  @!P0 SEL R0, R2, R0, !P2 ;  /* 0x0000000002008207 */ /* 0x000fe80005000000 */
[----:B------:R-:W-:Y:S01]  /*3dc0*/  @!P0 IADD3 R13, PT, PT, R13, -R0, RZ ;  /* 0x800000000d0d8210 */ /* 0x000fe20007ffe0ff */
[----:B------:R-:W-:Y:S01]  /*3dd0*/  @!P0 IMAD R0, R9, R12, R0 ;  /* 0x0000000c09008224 */ /* 0x000fe200078e0200 */
[----:B------:R-:W-:Y:S01]  /*3de0*/  IADD3 R9, PT, PT, -R8, RZ, RZ ;  /* 0x000000ff08097210 */ /* 0x000fe20007ffe1ff */
[--C-:B------:R-:W-:Y:S02]  /*3df0*/  IMAD.MOV R12, RZ, RZ, -R2.reuse ;  /* 0x000000ffff0c7224 */ /* 0x100fe400078e0a02 */
[----:B------:R-:W-:Y:S02]  /*3e00*/  @!P0 IMAD R8, R13, R40, R2 ;  /* 0x000000280d088224 */ /* 0x000fe400078e0202 */
[----:B------:R-:W-:Y:S02]  /*3e10*/  @!P0 IMAD.MOV.U32 R2, RZ, RZ, R0 ;  /* 0x000000ffff028224 */ /* 0x000fe400078e0000 */
[----:B------:R-:W-:Y:S02]  /*3e20*/  IMAD R11, R3, R12, R11 ;  /* 0x0000000c030b7224 */ /* 0x000fe400078e020b */
[----:B------:R-:W-:Y:S02]  /*3e30*/  IMAD R10, R6, R9, R10 ;  /* 0x00000009060a7224 */ /* 0x000fe400078e020a */
[----:B------:R-:W-:Y:S02]  /*3e40*/  IMAD R11, R2, R3, R11 ;  /* 0x00000003020b7224 */ /* 0x000fe400078e020b */
[----:B------:R-:W-:Y:S02]  /*3e50*/  IMAD R10, R8, R6, R10 ;  /* 0x00000006080a7224 */ /* 0x000fe400078e020a */
.L_x_67:
[----:B------:R-:W-:Y:S05]  /*3e60*/  BRA.U UP1, `(.L_x_68) ;  /* 0x0000000101107547 */ /* 0x000fea000b800000 */
[----:B------:R-:W-:Y:S04]  /*3e70*/  MOV R2, UR6 ;  /* 0x0000000600027c02 */ /* 0x000fe80008000f00 */
[----:B------:R-:W-:Y:S04]  /*3e80*/  SHF.L.U32 R2, R2, 0x1f, RZ ;  /* 0x0000001f02027819 */ /* 0x000fe800000006ff */
[----:B------:R-:W2:Y:S02]  /*3e90*/  SYNCS.PHASECHK.TRANS64.TRYWAIT P0, [UR7+0x68], R2 ;  /* 0x00006802ff0075a7 */ /* 0x000ea40008001107 */
[----:B--2---:R-:W-:Y:S05]  /*3ea0*/  @!P0 BRA `(.L_x_69) ;  /* 0x0000005000d08947 */ /* 0x004fea0003800000 */
.L_x_68:
[----:B------:R-:W-:Y:S02]  /*3eb0*/  R2UR UR35, R15 ;  /* 0x000000000f2372ca */ /* 0x000fe400000e0000 */
[----:B------:R-:W-:Y:S02]  /*3ec0*/  R2UR UR34, R14 ;  /* 0x000000000e2272ca */ /* 0x000fe400000e0000 */
[----:B------:R-:W-:Y:S02]  /*3ed0*/  ISETP.NE.U32.AND P2, PT, RZ, UR4, PT ;  /* 0x00000004ff007c0c */ /* 0x000fe4000bf45070 */
[----:B------:R-:W-:Y:S02]  /*3ee0*/  SHF.L.U32 R14, R29, 0x1f, RZ ;  /* 0x0000001f1d0e7819 */ /* 0x000fe400000006ff */
[----:B------:R-:W-:Y:S05]  /*3ef0*/  ISETP.NE.AND.EX P2, PT, RZ, UR5, PT, P2 ;  /* 0x00000005ff007c0c */ /* 0x000fea000bf45320 */
[----:B------:R-:W-:Y:S02]  /*3f00*/  USHF.L.U32 UR35, UR35, 0x7, URZ ;  /* 0x0000000723237899 */ /* 0x000fe400080006ff */
[----:B------:R-:W-:Y:S01]  /*3f10*/  USHF.L.U32 UR34, UR34, 0x7, URZ ;  /* 0x0000000722227899 */ /* 0x000fe200080006ff */
[----:B------:R-:W-:Y:S11]  /*3f20*/  BRA.U !UP3, `(.L_x_70) ;  /* 0x000000010b347547 */ /* 0x000ff6000b800000 */
[----:B------:R-:W-:Y:S01]  /*3f30*/  UPLOP3.LUT UP0, UPT, UPT, UPT, UP2, 0x80, 0x8 ;  /* 0x000000000008789c */ /* 0x000fe20003f0f020 */
[----:B--2---:R-:W-:Y:S02]  /*3f40*/  HFMA2 R0, -RZ, RZ, 0, 5.9604644775390625e-08 ;  /* 0x00000001ff007431 */ /* 0x004fe400000001ff */
[----:B------:R-:W-:Y:S03]  /*3f50*/  IMAD.MOV.U32 R88, RZ, RZ, 0x1 ;  /* 0x00000001ff587424 */ /* 0x000fe600078e00ff */
[----:B------:R-:W-:Y:S05]  /*3f60*/  PLOP3.LUT P0, PT, PT, PT, UP0, 0x80, 0x8 ;  /* 0x000000000008781c */ /* 0x000fea0003f0f008 */
[----:B------:R-:W2:Y:S01]  /*3f70*/  @UP0 LDCU.64 UR10, c[0x0][0x888] ;  /* 0x00011100ff0a07ac */ /* 0x000ea20008000a00 */
[----:B------:R-:W-:Y:S07]  /*3f80*/  @UP0 UIMAD UR8, UR36, UR4, URZ ;  /* 0x00000004240802a4 */ /* 0x000fee000f8e02ff */
[----:B------:R-:W-:Y:S01]  /*3f90*/  @!P0 PRMT R88, R0, 0x7610, R88 ;  /* 0x0000761000588816 */ /* 0x000fe20000000058 */
[----:B--2---:R-:W-:Y:S03]  /*3fa0*/  @UP0 UIMAD.WIDE UR10, UR8, 0x4, UR10 ;  /* 0x00000004080a08a5 */ /* 0x004fe6000f8e020a */
[----:B------:R-:W2:Y:S03]  /*3fb0*/  @!UP0 LDCU UR8, c[0x0][0x880] ;  /* 0x00011000ff0887ac */ /* 0x000ea60008000800 */
[----:B------:R-:W-:Y:S01]  /*3fc0*/  IMAD.U32 R8, RZ, RZ, UR10 ;  /* 0x0000000aff087e24 */ /* 0x000fe2000f8e00ff */
[----:B------:R-:W-:Y:S05]  /*3fd0*/  MOV R9, UR11 ;  /* 0x0000000b00097c02 */ /* 0x000fea0008000f00 */
[----:B-----5:R3:W5:Y:S02]  /*3fe0*/  @P0 LDG.E R49, desc[UR46][R8.64] ;  /* 0x0000002e08310981 */ /* 0x020764000c1e1900 */
[----:B--23--:R-:W-:Y:S07]  /*3ff0*/  @!P0 IMAD.U32 R49, RZ, RZ, UR8 ;  /* 0x00000008ff318e24 */ /* 0x00cfee000f8e00ff */
.L_x_70:
[----:B-----5:R-:W-:Y:S01]  /*4000*/  @!P2 FSETP.EQ.AND P0, PT, R49, RZ, PT ;  /* 0x000000ff3100a20b */ /* 0x020fe20003f02000 */
[----:B------:R-:W-:Y:S01]  /*4010*/  @!UPT UIADD3 URZ, UPT, UPT, URZ, URZ, URZ ;  /* 0x000000fffffff290 */ /* 0x000fe2000fffe0ff */
[----:B------:R-:W-:Y:S11]  /*4020*/  @!P2 BRA `(.L_x_71) ;  /* 0x000000000014a947 */ /* 0x000ff60003800000 */
[----:B------:R-:W-:Y:S02]  /*4030*/  LOP3.LUT P2, RZ, R88, 0xff, RZ, 0xc0, !PT ;  /* 0x000000ff58ff7812 */ /* 0x000fe4000784c0ff */
[----:B------:R-:W-:Y:S04]  /*4040*/  PLOP3.LUT P0, PT, PT, PT, UP0, 0x80, 0x8 ;  /* 0x000000000008781c */ /* 0x000fe80003f0f008 */
[----:B------:R-:W-:Y:S07]  /*4050*/  PLOP3.LUT P0, PT, P0, PT, PT, 0x8, 0x80 ;  /* 0x000000000080781c */ /* 0x000fee000070e170 */
[----:B------:R-:W-:Y:S11]  /*4060*/  @P2 FSETP.EQ.AND P0, PT, R49, RZ, PT ;  /* 0x000000ff3100220b */ /* 0x000ff60003f02000 */
[----:B------:R-:W-:Y:S02]  /*4070*/  @!UPT UIADD3 URZ, UPT, UPT, URZ, URZ, URZ ;  /* 0x000000fffffff290 */ /* 0x000fe4000fffe0ff */
.L_x_71:
[----:B------:R-:W3:Y:S01]  /*4080*/  SYNCS.PHASECHK.TRANS64.TRYWAIT P2, [UR7+0x40], R14 ;  /* 0x0000400eff0075a7 */ /* 0x000ee20008041107 */
[----:B------:R-:W-:Y:S04]  /*4090*/  ELECT P4, URZ, PT ;  /* 0x0000000000ff782f */ /* 0x000fe80003880000 */
[----:B------:R-:W-:Y:S11]  /*40a0*/  PLOP3.LUT P4, PT, P0, P4, PT, 0xf2, 0x2f ;  /* 0x00000000002f781c */ /* 0x000ff60000789e72 */
[----:B------:R-:W-:Y:S02]  /*40b0*/  @!UPT UIADD3 URZ, UPT, UPT, URZ, URZ, URZ ;  /* 0x000000fffffff290 */ /* 0x000fe4000fffe0ff */
[----:B-1----:R-:W-:Y:S05]  /*40c0*/  @!P4 IADD3 R8, P0, PT, R30, 0x580, RZ ;  /* 0x000005801e08c810 */ /* 0x002fea0007f1e0ff */
[----:B--2---:R-:W-:Y:S01]  /*40d0*/  @!P4 IMAD.X R2, RZ, RZ, R31, P0 ;  /* 0x000000ffff02c224 */ /* 0x004fe200000e061f */
[----:B---3--:R-:W-:Y:S07]  /*40e0*/  @!P2 BRA `(.L_x_72) ;  /* 0x000000500058a947 */ /* 0x008fee0003800000 */
.L_x_155:
[----:B------:R-:W-:Y:S01]  /*40f0*/  @!P4 R2UR UR8, R2 ;  /* 0x000000000208c2ca */ /* 0x000fe200000e0000 */
[----:B------:R-:W-:Y:S01]  /*4100*/  VOTEU.ALL UP1, P4 ;  /* 0x0000000000ff7886 */ /* 0x000fe20002020000 */
[----:B------:R-:W-:Y:S01]  /*4110*/  @!P4 R2UR UR9, R8 ;  /* 0x000000000809c2ca */ /* 0x000fe200000e0000 */
[----:B-1----:R-:W-:Y:S01]  /*4120*/  @!P4 IMAD.MOV.U32 R0, RZ, RZ, 0x2000 ;  /* 0x00002000ff00c424 */ /* 0x002fe200078e00ff */
[----:B------:R-:W-:Y:S01]  /*4130*/  UMOV UR10, 0x0 ;  /* 0x00000000000a7882 */ /* 0x000fe20000000000 */
[----:B------:R-:W-:Y:S01]  /*4140*/  UMOV UR11, 0x10000000 ;  /* 0x10000000000b7882 */ /* 0x000fe20000000000 */
[----:B------:R-:W-:Y:S01]  /*4150*/  @!UP1 UIADD3 UR32, UPT, UPT, UR7, 0x200, URZ ;  /* 0x0000020007209890 */ /* 0x000fe2000fffe0ff */
[----:B------:R-:W-:Y:S06]  /*4160*/  VOTEU.ALL UP1, P4 ;  /* 0x0000000000ff7886 */ /* 0x000fec0002020000 */
[----:B------:R-:W-:Y:S01]  /*4170*/  IMAD.U32 R9, RZ, RZ, UR8 ;  /* 0x00000008ff097e24 */ /* 0x000fe2000f8e00ff */
[----:B------:R-:W-:Y:S01]  /*4180*/  UPRMT UR8, UR37, 0x654, UR33 ;  /* 0x0000065425087896 */ /* 0x000fe20008000021 */
[----:B------:R-:W-:Y:S03]  /*4190*/  IMAD.U32 R8, RZ, RZ, UR9 ;  /* 0x00000009ff087e24 */ /* 0x000fe6000f8e00ff */
[----:B------:R-:W-:Y:S02]  /*41a0*/  @!P4 R2UR UR15, R9 ;  /* 0x00000000090fc2ca */ /* 0x000fe400000e0000 */
[----:B------:R-:W-:Y:S02]  /*41b0*/  @!P4 R2UR UR14, R8 ;  /* 0x00000000080ec2ca */ /* 0x000fe400000e0000 */
[----:B------:R-:W-:Y:S05]  /*41c0*/  @!P4 IADD3 R8, P0, PT, R30, 0x580, RZ ;  /* 0x000005801e08c810 */ /* 0x000fea0007f1e0ff */
[----:B------:R-:W-:Y:S06]  /*41d0*/  @!P4 IMAD.X R2, RZ, RZ, R31, P0 ;  /* 0x000000ffff02c224 */ /* 0x000fec00000e061f */
[----:B------:R1:W-:Y:S01]  /*41e0*/  @!UP1 UTMALDG.3D [UR32], [UR14], desc[UR10] ;  /* 0x00000a200e0095b4 */ /* 0x0003e20008011000 */
[----:B------:R1:W-:Y:S01]  /*41f0*/  @!P4 SYNCS.ARRIVE.TRANS64.RED.A0TR RZ, [UR7+0x20], R0 ;  /* 0x00002000ffffc9a7 */ /* 0x0003e20008300407 */
[----:B------:R-:W-:Y:S01]  /*4200*/  SYNCS.ARRIVE.TRANS64.RED.A1T0 RZ, [UR8], RZ ;  /* 0x000000ffffff79a7 */ /* 0x000fe20008100408 */
[----:B------:R-:W2:Y:S02]  /*4210*/  SYNCS.PHASECHK.TRANS64.TRYWAIT P2, [UR7+0x48], R14 ;  /* 0x0000480eff0075a7 */ /* 0x000ea40008041107 */
[----:B-12---:R-:W-:Y:S05]  /*4220*/  @!P2 BRA `(.L_x_73) ;  /* 0x000000500020a947 */ /* 0x006fea0003800000 */
.L_x_157:
[----:B------:R-:W-:Y:S01]  /*4230*/  @!P4 R2UR UR8, R2 ;  /* 0x000000000208c2ca */ /* 0x000fe200000e0000 */
[----:B------:R-:W-:Y:S01]  /*4240*/  VOTEU.ALL UP1, P4 ;  /* 0x0000000000ff7886 */ /* 0x000fe20002020000 */
[----:B------:R-:W-:Y:S01]  /*4250*/  @!P4 R2UR UR9, R8 ;  /* 0x000000000809c2ca */ /* 0x000fe200000e0000 */
[----:B-1----:R-:W-:Y:S01]  /*4260*/  @!P4 IMAD.MOV.U32 R0, RZ, RZ, 0x2000 ;  /* 0x00002000ff00c424 */ /* 0x002fe200078e00ff */
[----:B------:R-:W-:Y:S01]  /*4270*/  UMOV UR10, 0x0 ;  /* 0x00000000000a7882 */ /* 0x000fe20000000000 */
[----:B------:R-:W-:Y:S01]  /*4280*/  UMOV UR11, 0x10000000 ;  /* 0x10000000000b7882 */ /* 0x000fe20000000000 */
[----:B------:R-:W-:Y:S02]  /*4290*/  @!UP1 UIADD3 UR26, UPT, UPT, UR34, 0x20, URZ ;  /* 0x00000020221a9890 */ /* 0x000fe4000fffe0ff */
[----:B------:R-:W-:Y:S01]  /*42a0*/  @!UP1 UIADD3 UR24, UPT, UPT, UR7, 0x2200, URZ ;  /* 0x0000220007189890 */ /* 0x000fe2000fffe0ff */
[----:B------:R-:W-:Y:S01]  /*42b0*/  VOTEU.ALL UP1, P4 ;  /* 0x0000000000ff7886 */ /* 0x000fe20002020000 */
[----:B------:R-:W-:Y:S01]  /*42c0*/  UMOV UR27, UR35 ;  /* 0x00000023001b7c82 */ /* 0x000fe20008000000 */
[----:B------:R-:W-:Y:S02]  /*42d0*/  UMOV UR28, UR36 ;  /* 0x00000024001c7c82 */ /* 0x000fe40008000000 */
        /* <DEDUP_REMOVED lines=12> */
.L_x_159:
[----:B------:R-:W2:Y:S01]  /*43a0*/  LDC.64 R12, c[0x0][0xb18] ;  /* 0x0002c600ff0c7b82 */ /* 0x000ea20000000a00 */
[----:B------:R-:W-:Y:S01]  /*43b0*/  @!P4 R2UR UR8, R2 ;  /* 0x000000000208c2ca */ /* 0x000fe200000e0000 */
[----:B------:R-:W-:Y:S01]  /*43c0*/  VOTEU.ALL UP1, P4 ;  /* 0x0000000000ff7886 */ /* 0x000fe20002020000 */
[----:B------:R-:W-:Y:S01]  /*43d0*/  @!P4 R2UR UR9, R8 ;  /* 0x000000000809c2ca */ /* 0x000fe200000e0000 */
[----:B-1----:R-:W-:Y:S01]  /*43e0*/  @!P4 IMAD.MOV.U32 R0, RZ, RZ, 0x2000 ;  /* 0x00002000ff00c424 */ /* 0x002fe200078e00ff */
[----:B------:R-:W-:Y:S03]  /*43f0*/  UMOV UR10, 0x0 ;  /* 0x00000000000a7882 */ /* 0x000fe60000000000 */
[----:B------:R-:W1:Y:S01]  /*4400*/  @!P1 LDC R2, c[0x0][0xb0c] ;  /* 0x0002c300ff029b82 */ /* 0x000e620000000800 */
[----:B------:R-:W-:Y:S01]  /*4410*/  @!UP1 UIADD3 UR18, UPT, UPT, UR34, 0x40, URZ ;  /* 0x0000004022129890 */ /* 0x000fe2000fffe0ff */
[----:B------:R-:W-:Y:S01]  /*4420*/  @P3 SHF.R.U32.HI R26, RZ, 0x10, R21 ;  /* 0x00000010ff1a3819 */ /* 0x000fe20000011615 */
[----:B------:R-:W-:Y:S01]  /*4430*/  @!UP1 UIADD3 UR16, UPT, UPT, UR7, 0x4200, URZ ;  /* 0x0000420007109890 */ /* 0x000fe2000fffe0ff */
[----:B------:R-:W-:Y:S01]  /*4440*/  VIADD R28, R28, 0x1 ;  /* 0x000000011c1c7836 */ /* 0x000fe20000000000 */
[----:B------:R-:W-:Y:S01]  /*4450*/  VOTEU.ALL UP1, P4 ;  /* 0x0000000000ff7886 */ /* 0x000fe20002020000 */
[----:B------:R-:W-:Y:S01]  /*4460*/  UMOV UR11, 0x10000000 ;  /* 0x10000000000b7882 */ /* 0x000fe20000000000 */
[----:B------:R-:W-:Y:S01]  /*4470*/  UMOV UR19, UR35 ;  /* 0x0000002300137c82 */ /* 0x000fe20008000000 */
[----:B------:R-:W-:Y:S01]  /*4480*/  IMAD.U32 R9, RZ, RZ, UR8 ;  /* 0x00000008ff097e24 */ /* 0x000fe2000f8e00ff */
[----:B------:R-:W-:Y:S01]  /*4490*/  UMOV UR20, UR36 ;  /* 0x0000002400147c82 */ /* 0x000fe20008000000 */
[----:B------:R-:W-:Y:S01]  /*44a0*/  IMAD.U32 R8, RZ, RZ, UR9 ;  /* 0x00000009ff087e24 */ /* 0x000fe2000f8e00ff */
[----:B------:R-:W-:Y:S02]  /*44b0*/  UPRMT UR8, UR37, 0x654, UR17 ;  /* 0x0000065425087896 */ /* 0x000fe40008000011 */
[----:B------:R-:W-:Y:S02]  /*44c0*/  @!P4 R2UR UR15, R9 ;  /* 0x00000000090fc2ca */ /* 0x000fe400000e0000 */
[----:B------:R-:W-:Y:S02]  /*44d0*/  @!P4 R2UR UR14, R8 ;  /* 0x00000000080ec2ca */ /* 0x000fe400000e0000 */
[----:B------:R-:W3:Y:S11]  /*44e0*/  LDC.64 R8, c[0x0][0xb10] ;  /* 0x0002c400ff087b82 */ /* 0x000ef60000000a00 */
[----:B------:R1:W-:Y:S01]  /*44f0*/  @!UP1 UTMALDG.3D [UR16], [UR14], desc[UR10] ;  /* 0x00000a100e0095b4 */ /* 0x0003e20008011000 */
[----:B------:R5:W-:Y:S01]  /*4500*/  @!P4 SYNCS.ARRIVE.TRANS64.RED.A0TR RZ, [UR7+0x30], R0 ;  /* 0x00003000ffffc9a7 */ /* 0x000be20008300407 */
[C---:B---3--:R-:W-:Y:S01]  /*4510*/  @!P1 IMAD.HI.U32 R8, R11.reuse, R8, RZ ;  /* 0x000000080b089227 */ /* 0x048fe200078e00ff */
[----:B--2---:R-:W-:Y:S02]  /*4520*/  @!P1 ISETP.NE.AND P0, PT, R12, 0x1, PT ;  /* 0x000000010c00980c */ /* 0x004fe40003f05270 */
[----:B-1----:R-:W-:Y:S01]  /*4530*/  @!P1 ISETP.NE.AND P2, PT, R2, 0x1, PT ;  /* 0x000000010200980c */ /* 0x002fe20003f45270 */
[----:B------:R-:W-:Y:S01]  /*4540*/  SYNCS.ARRIVE.TRANS64.RED.A1T0 RZ, [UR8], RZ ;  /* 0x000000ffffff79a7 */ /* 0x000fe20008100408 */
[C---:B------:R-:W-:Y:S01]  /*4550*/  @!P1 IMAD.HI.U32 R13, R10.reuse, R13, RZ ;  /* 0x0000000d0a0d9227 */ /* 0x040fe200078e00ff */
[----:B------:R-:W-:Y:S04]  /*4560*/  @!P1 SHF.R.U32.HI R8, RZ, R9, R8 ;  /* 0x00000009ff089219 */ /* 0x000fe80000011608 */
[----:B------:R-:W-:Y:S01]  /*4570*/  @!P1 SEL R8, R11, R8, !P2 ;  /* 0x000000080b089207 */ /* 0x000fe20005000000 */
[----:B------:R-:W1:Y:S01]  /*4580*/  SYNCS.PHASECHK.TRANS64.TRYWAIT P5, [UR7+0x58], R14 ;  /* 0x0000580eff0075a7 */ /* 0x000e6200080a1107 */
[----:B-----5:R-:W2:Y:S02]  /*4590*/  @!P1 LDC R0, c[0x0][0xb20] ;  /* 0x0002c800ff009b82 */ /* 0x020ea40000000800 */
[----:B--2---:R-:W-:Y:S04]  /*45a0*/  @!P1 SHF.R.U32.HI R0, RZ, R0, R13 ;  /* 0x00000000ff009219 */ /* 0x004fe8000001160d */
[----:B------:R-:W-:Y:S05]  /*45b0*/  @!P1 SEL R9, R10, R0, !P0 ;  /* 0x000000000a099207 */ /* 0x000fea0004000000 */
[----:B------:R-:W-:Y:S02]  /*45c0*/  @!P1 IMAD.IADD R0, R9, 0x1, -R8 ;  /* 0x0000000109009824 */ /* 0x000fe400078e0a08 */
[----:B------:R-:W-:Y:S02]  /*45d0*/  @!P1 IMAD.IADD R8, R8, 0x1, -R9 ;  /* 0x0000000108089824 */ /* 0x000fe400078e0a09 */
[----:B------:R-:W-:Y:S02]  /*45e0*/  @!P1 IMAD R11, R0, R2, R11 ;  /* 0x00000002000b9224 */ /* 0x000fe400078e020b */
[----:B------:R-:W-:Y:S01]  /*45f0*/  @!P1 IMAD R10, R8, R12, R10 ;  /* 0x0000000c080a9224 */ /* 0x000fe200078e020a */
[----:B-1----:R-:W-:Y:S06]  /*4600*/  @!P5 BRA `(.L_x_75) ;  /* 0x0000004c0058d947 */ /* 0x002fec0003800000 */
.L_x_161:
[----:B------:R-:W-:Y:S01]  /*4610*/  @!P4 IADD3 R2, P0, PT, R30, 0x580, RZ ;  /* 0x000005801e02c810 */ /* 0x000fe20007f1e0ff */
[----:B------:R-:W-:Y:S01]  /*4620*/  VOTEU.ALL UP1, P4 ;  /* 0x0000000000ff7886 */ /* 0x000fe20002020000 */
[----:B------:R-:W-:Y:S01]  /*4630*/  UMOV UR18, 0x0 ;  /* 0x0000000000127882 */ /* 0x000fe20000000000 */
[----:B------:R-:W-:Y:S01]  /*4640*/  UMOV UR19, 0x10000000 ;  /* 0x1000000000137882 */ /* 0x000fe20000000000 */
[----:B------:R-:W-:Y:S01]  /*4650*/  @!P4 R2UR UR9, R2 ;  /* 0x000000000209c2ca */ /* 0x000fe200000e0000 */
[----:B-1----:R-:W-:Y:S01]  /*4660*/  @!P4 IMAD.X R0, RZ, RZ, R31, P0 ;  /* 0x000000ffff00c224 */ /* 0x002fe200000e061f */
[----:B------:R-:W-:Y:S01]  /*4670*/  @!UP1 UIADD3 UR10, UPT, UPT, UR34, 0x60, URZ ;  /* 0x00000060220a9890 */ /* 0x000fe2000fffe0ff */
[----:B------:R-:W-:Y:S01]  /*4680*/  ISETP.NE.AND P0, PT, R28, 0x2, PT ;  /* 0x000000021c00780c */ /* 0x000fe20003f05270 */
[----:B------:R-:W-:Y:S01]  /*4690*/  UMOV UR11, UR35 ;  /* 0x00000023000b7c82 */ /* 0x000fe20008000000 */
[----:B------:R-:W-:Y:S01]  /*46a0*/  UMOV UR12, UR36 ;  /* 0x00000024000c7c82 */ /* 0x000fe20008000000 */
[----:B------:R-:W-:Y:S01]  /*46b0*/  @!P4 R2UR UR8, R0 ;  /* 0x000000000008c2ca */ /* 0x000fe200000e0000 */
[----:B------:R-:W-:Y:S01]  /*46c0*/  IMAD.IADD R14, R10, 0x1, R86 ;  /* 0x000000010a0e7824 */ /* 0x000fe200078e0256 */
[----:B------:R-:W-:Y:S01]  /*46d0*/  @P3 R2UR UR36, R26 ;  /* 0x000000001a2432ca */ /* 0x000fe200000e0000 */
[----:B------:R-:W-:Y:S01]  /*46e0*/  IMAD.IADD R15, R11, 0x1, R87 ;  /* 0x000000010b0f7824 */ /* 0x000fe200078e0257 */
[----:B------:R-:W-:Y:S02]  /*46f0*/  SEL R0, RZ, 0x1, P0 ;  /* 0x00000001ff007807 */ /* 0x000fe40000000000 */
[----:B------:R-:W-:Y:S01]  /*4700*/  LOP3.LUT R29, R29, 0x1, RZ, 0x3c, !PT ;  /* 0x000000011d1d7812 */ /* 0x000fe200078e3cff */
[----:B------:R-:W-:Y:S01]  /*4710*/  IMAD.U32 R8, RZ, RZ, UR9 ;  /* 0x00000009ff087e24 */ /* 0x000fe2000f8e00ff */
[----:B------:R-:W-:Y:S01]  /*4720*/  @!UP1 UIADD3 UR9, UPT, UPT, UR7, 0x38, URZ ;  /* 0x0000003807099890 */ /* 0x000fe2000fffe0ff */
[----:B------:R-:W-:Y:S02]  /*4730*/  LOP3.LUT R27, R27, R0, RZ, 0x3c, !PT ;  /* 0x000000001b1b7212 */ /* 0x000fe400078e3cff */
[----:B------:R-:W-:Y:S02]  /*4740*/  SEL R28, R28, RZ, P0 ;  /* 0x000000ff1c1c7207 */ /* 0x000fe40000000000 */
[----:B------:R-:W-:Y:S01]  /*4750*/  IMAD.U32 R9, RZ, RZ, UR8 ;  /* 0x00000008ff097e24 */ /* 0x000fe2000f8e00ff */
[----:B------:R-:W-:Y:S01]  /*4760*/  @!P4 R2UR UR14, R8 ;  /* 0x00000000080ec2ca */ /* 0x000fe200000e0000 */
[----:B------:R-:W-:Y:S01]  /*4770*/  @!UP1 UIADD3 UR8, UPT, UPT, UR7, 0x6200, URZ ;  /* 0x0000620007089890 */ /* 0x000fe2000fffe0ff */
[----:B------:R-:W-:Y:S02]  /*4780*/  VOTEU.ALL UP1, P4 ;  /* 0x0000000000ff7886 */ /* 0x000fe40002020000 */
[----:B------:R-:W-:Y:S11]  /*4790*/  @!P4 R2UR UR15, R9 ;  /* 0x00000000090fc2ca */ /* 0x000ff600000e0000 */
[----:B------:R-:W-:Y:S02]  /*47a0*/  @!UPT UIADD3 URZ, UPT, UPT, URZ, URZ, URZ ;  /* 0x000000fffffff290 */ /* 0x000fe4000fffe0ff */
[----:B------:R2:W-:Y:S01]  /*47b0*/  @!UP1 UTMALDG.3D [UR8], [UR14], desc[UR18] ;  /* 0x000012080e0095b4 */ /* 0x0005e20008011000 */
[----:B------:R2:W-:Y:S01]  /*47c0*/  @!P4 SYNCS.ARRIVE.TRANS64.RED.A0TR RZ, [UR7+0x38], R25 ;  /* 0x00003819ffffc9a7 */ /* 0x0005e20008300407 */
[----:B------:R-:W-:Y:S01]  /*47d0*/  UPLOP3.LUT UP1, UPT, UPT, UPT, UPT, 0x80, 0x8 ;  /* 0x000000000008789c */ /* 0x000fe20003f2f070 */
[----:B------:R-:W-:Y:S01]  /*47e0*/  SYNCS.ARRIVE.TRANS64.RED.A1T0 RZ, [UR13], RZ ;  /* 0x000000ffffff79a7 */ /* 0x000fe2000810040d */
[----:B------:R-:W-:Y:S09]  /*47f0*/  @P3 BRA `(.L_x_76) ;  /* 0xfffffff000a03947 */ /* 0x000ff2000383ffff */
[----:B------:R-:W-:-:S04]  /*4800*/  SHF.L.U32 R2, R29, 0x1f, RZ ;  /* 0x0000001f1d027819 */ /* 0x000fc800000006ff */
[----:B------:R-:W1:Y:S02]  /*4810*/  SYNCS.PHASECHK.TRANS64.TRYWAIT P0, [UR7+0x40], R2 ;  /* 0x00004002ff0075a7 */ /* 0x000e640008001107 */
[----:B-1----:R-:W-:Y:S05]  /*4820*/  @!P0 BRA `(.L_x_77) ;  /* 0x0000004800e88947 */ /* 0x002fea0003800000 */
.L_x_163:
[----:B------:R-:W3:Y:S02]  /*4830*/  SYNCS.PHASECHK.TRANS64.TRYWAIT P0, [UR7+0x48], R2 ;  /* 0x00004802ff0075a7 */ /* 0x000ee40008001107 */
[----:B---3--:R-:W-:Y:S05]  /*4840*/  @!P0 BRA `(.L_x_78) ;  /* 0x0000004800f88947 */ /* 0x008fea0003800000 */
.L_x_165:
[----:B------:R-:W3:Y:S02]  /*4850*/  SYNCS.PHASECHK.TRANS64.TRYWAIT P0, [UR7+0x50], R2 ;  /* 0x00005002ff0075a7 */ /* 0x000ee40008001107 */
[----:B---3--:R-:W-:Y:S05]  /*4860*/  @!P0 BRA `(.L_x_79) ;  /* 0x0000004c00088947 */ /* 0x008fea0003800000 */
.L_x_167:
[----:B-1----:R-:W-:-:S07]  /*4870*/  MOV R0, UR7 ;  /* 0x0000000700007c02 */ /* 0x002fce0008000f00 */
.L_x_80:
[----:B-1----:R-:W-:-:S04]  /*4880*/  SHF.L.U32 R2, R29, 0x1f, RZ ;  /* 0x0000001f1d027819 */ /* 0x002fc800000006ff */
[----:B------:R1:W3:Y:S03]  /*4890*/  SYNCS.PHASECHK.TRANS64.TRYWAIT P0, [R0+URZ+0x58], R2 ;  /* 0x00005802000075a7 */ /* 0x0002e600080011ff */
[----:B---3--:R-:W-:Y:S05]  /*48a0*/  @!P0 NANOSLEEP.SYNCS 0x989680 ;  /* 0x009896800000895d */ /* 0x008fea0003900000 */
[----:B------:R-:W3:Y:S02]  /*48b0*/  @!P0 SYNCS.PHASECHK.TRANS64 P0, [R0+URZ+0x58], R2 ;  /* 0x00005802000085a7 */ /* 0x000ee400080010ff */
[----:B--23--:R-:W-:Y:S05]  /*48c0*/  @P0 EXIT ;  /* 0x000000000000094d */ /* 0x00cfea0003800000 */
[----:B------:R-:W-:Y:S05]  /*48d0*/  BRA `(.L_x_80) ;  /* 0xfffffffc00e87947 */ /* 0x000fea000383ffff */
.L_x_65:
[----:B------:R-:W-:-:S06]  /*48e0*/  UISETP.GE.AND UP1, UPT, UR8, 0x4, UPT ;  /* 0x000000040800788c */ /* 0x000fcc000bf26270 */
[----:B------:R-:W-:-:S13]  /*48f0*/  PLOP3.LUT P0, PT, PT, PT, UP1, 0x80, 0x8 ;  /* 0x000000000008781c */ /* 0x000fda0003f0f018 */
[----:B------:R-:W-:Y:S05]  /*4900*/  @!P0 EXIT ;  /* 0x000000000000894d */ /* 0x000fea0003800000 */
[----:B------:R-:W-:Y:S01]  /*4910*/  BAR.SYNC.DEFER_BLOCKING 0x6, 0xa0 ;  /* 0x0182800000007b1d */ /* 0x000fe20000010000 */
[C---:B------:R-:W-:Y:S01]  /*4920*/  IMAD.SHL.U32 R2, R101.reuse, 0x20, RZ ;  /* 0x0000002065027824 */ /* 0x040fe200078e00ff */
[C---:B------:R-:W-:Y:S01]  /*4930*/  SHF.L.U32 R46, R101.reuse, 0x10, RZ ;  /* 0x00000010652e7819 */ /* 0x040fe200000006ff */
[C---:B------:R-:W-:Y:S01]  /*4940*/  IMAD.SHL.U32 R100, R101.reuse, 0x4, RZ ;  /* 0x0000000465647824 */ /* 0x040fe200078e00ff */
[C---:B------:R-:W-:Y:S01]  /*4950*/  LOP3.LUT R102, R101.reuse, 0x60, RZ, 0xc0, !PT ;  /* 0x0000006065667812 */ /* 0x040fe200078ec0ff */
[----:B------:R-:W-:Y:S01]  /*4960*/  HFMA2 R97, -RZ, RZ, 0, 5.9604644775390625e-08 ;  /* 0x00000001ff617431 */ /* 0x000fe200000001ff */
[----:B------:R-:W-:Y:S02]  /*4970*/  UMOV UR48, 0x400 ;  /* 0x0000040000307882 */ /* 0x000fe40000000000 */
[----:B------:R-:W1:Y:S01]  /*4980*/  LDC R91, c[0x0][0x370] ;  /* 0x0000dc00ff5b7b82 */ /* 0x000e620000000800 */
[----:B------:R-:W-:Y:S01]  /*4990*/  ULEA UR48, UR37, UR48, 0x18 ;  /* 0x0000003025307291 */ /* 0x000fe2000f8ec0ff */
[----:B------:R-:W-:Y:S01]  /*49a0*/  LOP3.LUT R3, R2, 0xc0, RZ, 0xc0, !PT ;  /* 0x000000c002037812 */ /* 0x000fe200078ec0ff */
[----:B------:R-:W-:Y:S01]  /*49b0*/  HFMA2 R95, -RZ, RZ, 0, 0 ;  /* 0x00000000ff5f7431 */ /* 0x000fe200000001ff */
[----:B------:R-:W-:Y:S01]  /*49c0*/  LOP3.LUT R99, R101, 0x2, RZ, 0xc0, !PT ;  /* 0x0000000265637812 */ /* 0x000fe200078ec0ff */
[----:B------:R-:W-:Y:S01]  /*49d0*/  UIADD3 UR4, UPT, UPT, UR48, 0x200, URZ ;  /* 0x0000020030047890 */ /* 0x000fe2000fffe0ff */
[----:B------:R-:W-:Y:S01]  /*49e0*/  LOP3.LUT R100, R3, 0x18, R100, 0xf8, !PT ;  /* 0x0000001803647812 */ /* 0x000fe200078ef864 */
[----:B------:R-:W-:Y:S01]  /*49f0*/  IMAD.MOV.U32 R45, RZ, RZ, RZ ;  /* 0x000000ffff2d7224 */ /* 0x000fe200078e00ff */
[----:B------:R-:W2:Y:S01]  /*4a00*/  LDC R42, c[0x0][0xb0c] ;  /* 0x0002c300ff2a7b82 */ /* 0x000ea20000000800 */
[----:B------:R-:W-:Y:S01]  /*4a10*/  LOP3.LUT R46, R46, 0x600000, RZ, 0xc0, !PT ;  /* 0x006000002e2e7812 */ /* 0x000fe200078ec0ff */
[----:B------:R-:W-:Y:S01]  /*4a20*/  IMAD.MOV.U32 R105, RZ, RZ, RZ ;  /* 0x000000ffff697224 */ /* 0x000fe200078e00ff */
[----:B------:R-:W-:Y:S01]  /*4a30*/  LOP3.LUT R100, R100, 0xf20, R2, 0xf8, !PT ;  /* 0x00000f2064647812 */ /* 0x000fe200078ef802 */
[----:B------:R-:W-:Y:S01]  /*4a40*/  IMAD.U32 R93, RZ, RZ, UR4 ;  /* 0x00000004ff5d7e24 */ /* 0x000fe2000f8e00ff */
[----:B------:R-:W-:Y:S01]  /*4a50*/  LOP3.LUT R101, R101, 0x4, RZ, 0xc0, !PT ;  /* 0x0000000465657812 */ /* 0x000fe200078ec0ff */
[----:B------:R-:W4:Y:S01]  /*4a60*/  LDCU.64 UR52, c[0x0][0x348] ;  /* 0x00006900ff3477ac */ /* 0x000f220008000a00 */
[----:B------:R-:W-:Y:S01]  /*4a70*/  MOV R96, RZ ;  /* 0x000000ff00607202 */ /* 0x000fe20000000f00 */
[----:B------:R-:W1:Y:S01]  /*4a80*/  LDC R89, c[0x0][0xb20] ;  /* 0x0002c800ff597b82 */ /* 0x000e620000000800 */
[----:B------:R-:W3:Y:S01]  /*4a90*/  LDS R0, [UR48+0x120] ;  /* 0x00012030ff007984 */ /* 0x000ee20008000800 */
[----:B------:R-:W-:Y:S01]  /*4aa0*/  IMAD R100, R100, 0x2, R93 ;  /* 0x0000000264647824 */ /* 0x000fe200078e025d */
[----:B------:R-:W1:Y:S03]  /*4ab0*/  LDCU.64 UR38, c[0x0][0x888] ;  /* 0x00011100ff2677ac */ /* 0x000e660008000a00 */
[--C-:B------:R-:W-:Y:S01]  /*4ac0*/  IMAD R99, R99, -0x10, R100.reuse ;  /* 0xfffffff063637824 */ /* 0x100fe200078e0264 */
[----:B------:R-:W1:Y:S01]  /*4ad0*/  LDCU.64 UR44, c[0x0][0x890] ;  /* 0x00011200ff2c77ac */ /* 0x000e620008000a00 */
[----:B------:R-:W1:Y:S01]  /*4ae0*/  LDC R41, c[0x0][0xb30] ;  /* 0x0002cc00ff297b82 */ /* 0x000e620000000800 */
[----:B------:R-:W-:Y:S01]  /*4af0*/  IMAD R98, R101, -0x10, R100 ;  /* 0xfffffff065627824 */ /* 0x000fe200078e0264 */
[----:B------:R-:W-:Y:S01]  /*4b00*/  UMOV UR49, URZ ;  /* 0x000000ff00317c82 */ /* 0x000fe20008000000 */
[----:B------:R-:W-:-:S05]  /*4b10*/  UMOV UR51, URZ ;  /* 0x000000ff00337c82 */ /* 0x000fca0008000000 */
[----:B------:R-:W1:Y:S08]  /*4b20*/  LDC.64 R84, c[0x0][0xb10] ;  /* 0x0002c400ff547b82 */ /* 0x000e700000000a00 */
[----:B------:R-:W1:Y:S08]  /*4b30*/  LDC.64 R38, c[0x0][0xb18] ;  /* 0x0002c600ff267b82 */ /* 0x000e700000000a00 */
[----:B------:R-:W1:Y:S08]  /*4b40*/  LDC.64 R36, c[0x0][0xb28] ;  /* 0x0002ca00ff247b82 */ /* 0x000e700000000a00 */
[----:B------:R-:W1:Y:S01]  /*4b50*/  LDC.64 R82, c[0x0][0x8b0] ;  /* 0x00022c00ff527b82 */ /* 0x000e620000000a00 */
[----:B---3--:R-:W-:-:S07]  /*4b60*/  IMAD.IADD R46, R0, 0x1, R46 ;  /* 0x00000001002e7824 */ /* 0x008fce00078e022e */
[----:B------:R-:W3:Y:S08]  /*4b70*/  LDC.64 R80, c[0x0][0x8a8] ;  /* 0x00022a00ff507b82 */ /* 0x000ef00000000a00 */
[----:B--2-4-:R-:W1:Y:S02]  /*4b80*/  LDC R90, c[0x0][0x374] ;  /* 0x0000dd00ff5a7b82 */ /* 0x014e640000000800 */
.L_x_124:
[----:B------:R-:W-:Y:S02]  /*4b90*/  LEA R0, R105, UR48, 0x3 ;  /* 0x0000003069007c11 */ /* 0x000fe4000f8e18ff */
[----:B------:R-:W-:Y:S02]  /*4ba0*/  SHF.L.U32 R2, R95, 0x1f, RZ ;  /* 0x0000001f5f027819 */ /* 0x000fe400000006ff */
[----:B-1----:R-:W-:Y:S02]  /*4bb0*/  LEA R16, R105, UR48, 0x4 ;  /* 0x0000003069107c11 */ /* 0x002fe4000f8e20ff */
[----:B------:R-:W2:Y:S02]  /*4bc0*/  SYNCS.PHASECHK.TRANS64.TRYWAIT P0, [R0+URZ+0x70], R2 ;  /* 0x00007002000075a7 */ /* 0x000ea400080011ff */
[----:B--23--:R-:W-:Y:S05]  /*4bd0*/  @!P0 BRA `(.L_x_81) ;  /* 0x0000004800448947 */ /* 0x00cfea0003800000 */
.L_x_168:
[----:B------:R-:W4:Y:S01]  /*4be0*/  LDC.64 R10, c[0x0][0xb10] ;  /* 0x0002c400ff0a7b82 */ /* 0x000f220000000a00 */
[----:B------:R-:W3:Y:S01]  /*4bf0*/  LDS.128 R16, [R16+0x100] ;  /* 0x0001000010107984 */ /* 0x000ee20000000c00 */
[----:B-1----:R-:W-:Y:S01]  /*4c00*/  ISETP.NE.AND P1, PT, R41, 0x1, PT ;  /* 0x000000012900780c */ /* 0x002fe20003f25270 */
[----:B--2---:R-:W-:Y:S01]  /*4c10*/  VIADD R0, R0, 0x80 ;  /* 0x0000008000007836 */ /* 0x004fe20000000000 */
[----:B------:R-:W-:Y:S04]  /*4c20*/  ISETP.GE.AND P0, PT, R40, 0x1, PT ;  /* 0x000000012800780c */ /* 0x000fe80003f06270 */
[----:B------:R-:W1:Y:S01]  /*4c30*/  LDC.64 R8, c[0x0][0xb18] ;  /* 0x0002c600ff087b82 */ /* 0x000e620000000a00 */
[----:B------:R-:W-:Y:S01]  /*4c40*/  PRMT R0, RZ, 0x654, R0 ;  /* 0x00000654ff007816 */ /* 0x000fe20000000000 */
[----:B------:R-:W-:Y:S01]  /*4c50*/  @!PT LDS RZ, [RZ] ;  /* 0x00000000fffff984 */ /* 0x000fe20000000800 */
[----:B------:R-:W-:Y:S01]  /*4c60*/  @!PT LDS RZ, [RZ] ;  /* 0x00000000fffff984 */ /* 0x000fe20000000800 */
[----:B------:R-:W-:Y:S01]  /*4c70*/  @!PT LDS RZ, [RZ] ;  /* 0x00000000fffff984 */ /* 0x000fe20000000800 */
[----:B------:R-:W-:Y:S01]  /*4c80*/  @!PT LDS RZ, [RZ] ;  /* 0x00000000fffff984 */ /* 0x000fe20000000800 */
[----:B------:R2:W-:Y:S06]  /*4c90*/  MEMBAR.ALL.CTA ;  /* 0x0000000000007992 */ /* 0x0005ec0000008000 */
[----:B--2---:R-:W2:Y:S01]  /*4ca0*/  FENCE.VIEW.ASYNC.S ;  /* 0x00000000000073c6 */ /* 0x004ea20000000000 */
[----:B------:R-:W1:Y:S08]  /*4cb0*/  @!P1 LDC R12, c[0x0][0xb20] ;  /* 0x0002c800ff0c9b82 */ /* 0x000e700000000800 */
[----:B------:R-:W1:Y:S01]  /*4cc0*/  @!P1 LDC R7, c[0x0][0xb0c] ;  /* 0x0002c300ff079b82 */ /* 0x000e620000000800 */
[----:B--2---:R2:W-:Y:S01]  /*4cd0*/  SYNCS.ARRIVE.TRANS64.RED.A1T0 RZ, [R0+URZ], RZ ;  /* 0x000000ff00ff79a7 */ /* 0x0045e200081004ff */
[----:B---3--:R-:W-:Y:S04]  /*4ce0*/  LOP3.LUT P4, RZ, R18, 0x1, RZ, 0xc0, !PT ;  /* 0x0000000112ff7812 */ /* 0x008fe8000788c0ff */
[----:B------:R-:W-:Y:S09]  /*4cf0*/  P2R R103, PR, RZ, 0x10 ;  /* 0x00000010ff677803 */ /* 0x000ff20000000000 */
[----:B------:R-:W-:Y:S02]  /*4d00*/  @P4 MOV R44, R16 ;  /* 0x00000010002c4202 */ /* 0x000fe40000000f00 */
[----:B------:R-:W-:Y:S01]  /*4d10*/  @P4 LOP3.LUT R43, R17, 0xffff, RZ, 0xc0, !PT ;  /* 0x0000ffff112b4812 */ /* 0x000fe200078ec0ff */
[----:B--2-4-:R-:W-:Y:S06]  /*4d20*/  @!P0 BRA `(.L_x_82) ;  /* 0x0000000000a48947 */ /* 0x014fec0003800000 */
[----:B------:R-:W-:Y:S01]  /*4d30*/  IMAD.HI.U32 R0, R90, R39, RZ ;  /* 0x000000275a007227 */ /* 0x000fe200078e00ff */
[----:B------:R-:W-:Y:S02]  /*4d40*/  ISETP.NE.AND P0, PT, R38, 0x1, PT ;  /* 0x000000012600780c */ /* 0x000fe40003f05270 */
[----:B------:R-:W-:Y:S01]  /*4d50*/  ISETP.NE.AND P2, PT, R40, 0x1, PT ;  /* 0x000000012800780c */ /* 0x000fe20003f45270 */
[----:B------:R-:W-:Y:S01]  /*4d60*/  IMAD.HI.U32 R4, R91, R84, RZ ;  /* 0x000000545b047227 */ /* 0x000fe200078e00ff */
[----:B------:R-:W-:Y:S02]  /*4d70*/  SHF.R.U32.HI R0, RZ, R89, R0 ;  /* 0x00000059ff007219 */ /* 0x000fe40000011600 */
[----:B------:R-:W-:Y:S01]  /*4d80*/  ISETP.NE.AND P3, PT, R42, 0x1, PT ;  /* 0x000000012a00780c */ /* 0x000fe20003f65270 */
[----:B------:R-:W-:Y:S01]  /*4d90*/  IMAD.HI.U32 R6, R43, R39, RZ ;  /* 0x000000272b067227 */ /* 0x000fe200078e00ff */
[-C--:B------:R-:W-:Y:S02]  /*4da0*/  SHF.R.U32.HI R4, RZ, R85.reuse, R4 ;  /* 0x00000055ff047219 */ /* 0x080fe40000011604 */
[----:B------:R-:W-:Y:S01]  /*4db0*/  SEL R0, R90, R0, !P0 ;  /* 0x000000005a007207 */ /* 0x000fe20004000000 */
[----:B------:R-:W-:Y:S01]  /*4dc0*/  IMAD.HI.U32 R5, R44, R84, RZ ;  /* 0x000000542c057227 */ /* 0x000fe200078e00ff */
[----:B------:R-:W-:Y:S03]  /*4dd0*/  SEL R4, R91, R4, !P3 ;  /* 0x000000045b047207 */ /* 0x000fe60005800000 */
[-C--:B------:R-:W-:Y:S01]  /*4de0*/  IMAD.HI.U32 R3, R0, R36.reuse, RZ ;  /* 0x0000002400037227 */ /* 0x080fe200078e00ff */
[----:B------:R-:W-:Y:S03]  /*4df0*/  SHF.R.U32.HI R5, RZ, R85, R5 ;  /* 0x00000055ff057219 */ /* 0x000fe60000011605 */
[----:B------:R-:W-:Y:S01]  /*4e00*/  IMAD.HI.U32 R2, R4, R36, RZ ;  /* 0x0000002404027227 */ /* 0x000fe200078e00ff */
[----:B------:R-:W-:Y:S02]  /*4e10*/  @P2 SHF.R.U32.HI R0, RZ, R37, R3 ;  /* 0x00000025ff002219 */ /* 0x000fe40000011603 */
[----:B------:R-:W-:Y:S02]  /*4e20*/  SHF.R.U32.HI R3, RZ, R89, R6 ;  /* 0x00000059ff037219 */ /* 0x000fe40000011606 */
[----:B------:R-:W-:Y:S01]  /*4e30*/  @P2 SHF.R.U32.HI R4, RZ, R37, R2 ;  /* 0x00000025ff042219 */ /* 0x000fe20000011602 */
[----:B------:R-:W-:Y:S01]  /*4e40*/  IMAD R0, R40, R0, RZ ;  /* 0x0000000028007224 */ /* 0x000fe200078e02ff */
[----:B------:R-:W-:Y:S02]  /*4e50*/  SEL R3, R43, R3, !P0 ;  /* 0x000000032b037207 */ /* 0x000fe40004000000 */
[----:B------:R-:W-:Y:S01]  /*4e60*/  SEL R2, R44, R5, !P3 ;  /* 0x000000052c027207 */ /* 0x000fe20005800000 */
[----:B------:R-:W-:Y:S01]  /*4e70*/  IMAD R5, R40, R4, RZ ;  /* 0x0000000428057224 */ /* 0x000fe200078e02ff */
[C---:B------:R-:W-:Y:S01]  /*4e80*/  ISETP.GE.AND P0, PT, R3.reuse, R0, PT ;  /* 0x000000000300720c */ /* 0x040fe20003f06270 */
[C---:B------:R-:W-:Y:S03]  /*4e90*/  IMAD.HI.U32 R0, R3.reuse, R36, RZ ;  /* 0x0000002403007227 */ /* 0x040fe600078e00ff */
[C---:B------:R-:W-:Y:S02]  /*4ea0*/  ISETP.GE.OR P0, PT, R2.reuse, R5, P0 ;  /* 0x000000050200720c */ /* 0x040fe40000706670 */
[----:B------:R-:W-:Y:S04]  /*4eb0*/  SHF.R.U32.HI R0, RZ, R37, R0 ;  /* 0x00000025ff007219 */ /* 0x000fe80000011600 */
[C---:B------:R-:W-:Y:S05]  /*4ec0*/  SEL R6, R3.reuse, R0, !P2 ;  /* 0x0000000003067207 */ /* 0x040fea0005000000 */
        /* <DEDUP_REMOVED lines=14> */
[----:B------:R-:W-:Y:S07]  /*4fb0*/  IMAD R43, R3, R38, R43 ;  /* 0x00000026032b7224 */ /* 0x000fee00078e022b */
.L_x_82:
[----:B-1----:R-:W-:Y:S01]  /*4fc0*/  @!P1 ISETP.NE.AND P0, PT, R8, 0x1, PT ;  /* 0x000000010800980c */ /* 0x002fe20003f05270 */
[----:B------:R-:W-:Y:S01]  /*4fd0*/  @!P1 IMAD.HI.U32 R2, R43, R9, RZ ;  /* 0x000000092b029227 */ /* 0x000fe200078e00ff */
[----:B------:R-:W-:Y:S01]  /*4fe0*/  R2UR UR42, R15 ;  /* 0x000000000f2a72ca */ /* 0x000fe200000e0000 */
[----:B------:R-:W-:Y:S01]  /*4ff0*/  BSSY.RECONVERGENT B6, `(.L_x_83) ;  /* 0x0000031000067945 */ /* 0x000fe20003800200 */
[----:B------:R-:W-:Y:S01]  /*5000*/  R2UR UR41, R14 ;  /* 0x000000000e2972ca */ /* 0x000fe200000e0000 */
[C---:B------:R-:W-:Y:S01]  /*5010*/  @!P1 IMAD.HI.U32 R0, R44.reuse, R10, RZ ;  /* 0x0000000a2c009227 */ /* 0x040fe200078e00ff */
[----:B------:R-:W-:Y:S02]  /*5020*/  @!P1 SHF.R.U32.HI R2, RZ, R12, R2 ;  /* 0x0000000cff029219 */ /* 0x000fe40000011602 */
[----:B------:R-:W-:Y:S01]  /*5030*/  @!P1 ISETP.NE.AND P2, PT, R7, 0x1, PT ;  /* 0x000000010700980c */ /* 0x000fe20003f45270 */
[----:B------:R-:W-:Y:S01]  /*5040*/  VIADD R105, R105, 0x1 ;  /* 0x0000000169697836 */ /* 0x000fe20000000000 */
[----:B------:R-:W-:Y:S02]  /*5050*/  @!P1 SEL R2, R43, R2, !P0 ;  /* 0x000000022b029207 */ /* 0x000fe40004000000 */
[----:B------:R-:W-:Y:S02]  /*5060*/  @!P1 SHF.R.U32.HI R0, RZ, R11, R0 ;  /* 0x0000000bff009219 */ /* 0x000fe40000011600 */
[----:B------:R-:W-:Y:S01]  /*5070*/  LOP3.LUT P0, RZ, R93, 0x1b0, RZ, 0xc0, !PT ;  /* 0x000001b05dff7812 */ /* 0x000fe2000780c0ff */
[----:B------:R-:W-:Y:S01]  /*5080*/  USHF.L.U32 UR42, UR42, 0x7, URZ ;  /* 0x000000072a2a7899 */ /* 0x000fe200080006ff */
[----:B------:R-:W-:Y:S01]  /*5090*/  @!P1 SEL R3, R44, R0, !P2 ;  /* 0x000000002c039207 */ /* 0x000fe20005000000 */
[----:B------:R-:W-:Y:S01]  /*50a0*/  USHF.L.U32 UR41, UR41, 0x7, URZ ;  /* 0x0000000729297899 */ /* 0x000fe200080006ff */
[----:B------:R-:W-:Y:S03]  /*50b0*/  @P4 SHF.R.U32.HI R94, RZ, 0x10, R17 ;  /* 0x00000010ff5e4819 */ /* 0x000fe60000011611 */
[----:B------:R-:W-:Y:S02]  /*50c0*/  @!P1 IMAD.IADD R0, R2, 0x1, -R3 ;  /* 0x0000000102009824 */ /* 0x000fe400078e0a03 */
[----:B------:R-:W-:Y:S02]  /*50d0*/  @!P1 IMAD.IADD R2, R3, 0x1, -R2 ;  /* 0x0000000103029824 */ /* 0x000fe400078e0a02 */
[----:B------:R-:W-:Y:S02]  /*50e0*/  @!P1 IMAD R44, R0, R7, R44 ;  /* 0x00000007002c9224 */ /* 0x000fe400078e022c */
[----:B------:R-:W-:Y:S01]  /*50f0*/  @!P1 IMAD R43, R2, R8, R43 ;  /* 0x00000008022b9224 */ /* 0x000fe200078e022b */
[----:B------:R-:W-:Y:S06]  /*5100*/  @!P0 BRA `(.L_x_84) ;  /* 0x00000000007c8947 */ /* 0x000fec0003800000 */
[----:B------:R-:W1:Y:S01]  /*5110*/  LDCU.64 UR8, c[0x4][0x80] ;  /* 0x01001000ff0877ac */ /* 0x000e620008000a00 */
[----:B------:R-:W-:Y:S01]  /*5120*/  MOV R2, 0x0 ;  /* 0x0000000000027802 */ /* 0x000fe20000000f00 */
[----:B------:R-:W-:Y:S02]  /*5130*/  HFMA2 R12, -RZ, RZ, 0, 5.9604644775390625e-08 ;  /* 0x00000001ff0c7431 */ /* 0x000fe400000001ff */
[----:B------:R-:W-:Y:S01]  /*5140*/  IMAD.MOV.U32 R8, RZ, RZ, 0x70 ;  /* 0x00000070ff087424 */ /* 0x000fe200078e00ff */
[----:B------:R2:W3:Y:S01]  /*5150*/  LDC.64 R14, c[0x4][R2] ;  /* 0x01000000020e7b82 */ /* 0x0004e20000000a00 */
[----:B------:R-:W4:Y:S01]  /*5160*/  LDCU.64 UR6, c[0x4][0x88] ;  /* 0x01001100ff0677ac */ /* 0x000f220008000a00 */
[----:B------:R-:W-:Y:S01]  /*5170*/  IMAD.MOV.U32 R13, RZ, RZ, RZ ;  /* 0x000000ffff0d7224 */ /* 0x000fe200078e00ff */
[----:B------:R-:W2:Y:S01]  /*5180*/  LDCU.64 UR4, c[0x4][0x8] ;  /* 0x01000100ff0477ac */ /* 0x000ea20008000a00 */
[----:B-1----:R-:W-:Y:S01]  /*5190*/  MOV R5, UR9 ;  /* 0x0000000900057c02 */ /* 0x002fe20008000f00 */
[----:B------:R-:W-:Y:S01]  /*51a0*/  IMAD.U32 R4, RZ, RZ, UR8 ;  /* 0x00000008ff047e24 */ /* 0x000fe2000f8e00ff */
[----:B----4-:R-:W-:Y:S01]  /*51b0*/  MOV R7, UR7 ;  /* 0x0000000700077c02 */ /* 0x010fe20008000f00 */
[----:B------:R-:W-:Y:S01]  /*51c0*/  IMAD.U32 R6, RZ, RZ, UR6 ;  /* 0x00000006ff067e24 */ /* 0x000fe2000f8e00ff */
[----:B--2---:R-:W-:Y:S01]  /*51d0*/  MOV R11, UR5 ;  /* 0x00000005000b7c02 */ /* 0x004fe20008000f00 */
[----:B------:R-:W-:Y:S02]  /*51e0*/  IMAD.U32 R10, RZ, RZ, UR4 ;  /* 0x00000004ff0a7e24 */ /* 0x000fe4000f8e00ff */
[----:B------:R-:W-:Y:S07]  /*51f0*/  LEPC R20, `(.L_x_85) ;  /* 0x000000001014794e */ /* 0x000fee0000000000 */
[----:B---3-5:R-:W-:Y:S05]  /*5200*/  CALL.ABS.NOINC R14 ;  /* 0x000000000e007343 */ /* 0x028fea0003c00000 */
.L_x_85:
[----:B------:R-:W1:Y:S01]  /*5210*/  LDCU.64 UR8, c[0x4][0x80] ;  /* 0x01001000ff0877ac */ /* 0x000e620008000a00 */
[----:B------:R-:W2:Y:S01]  /*5220*/  LDC.64 R2, c[0x4][R2] ;  /* 0x0100000002027b82 */ /* 0x000ea20000000a00 */
[----:B------:R-:W-:Y:S02]  /*5230*/  HFMA2 R12, -RZ, RZ, 0, 5.9604644775390625e-08 ;  /* 0x00000001ff0c7431 */ /* 0x000fe400000001ff */
[----:B------:R-:W-:Y:S02]  /*5240*/  IMAD.MOV.U32 R8, RZ, RZ, 0x70 ;  /* 0x00000070ff087424 */ /* 0x000fe400078e00ff */
[----:B------:R-:W-:Y:S01]  /*5250*/  IMAD.MOV.U32 R13, RZ, RZ, RZ ;  /* 0x000000ffff0d7224 */ /* 0x000fe200078e00ff */
[----:B------:R-:W3:Y:S01]  /*5260*/  LDCU.64 UR6, c[0x4][0x88] ;  /* 0x01001100ff0677ac */ /* 0x000ee20008000a00 */
[----:B------:R-:W4:Y:S01]  /*5270*/  LDCU.64 UR4, c[0x4][0x8] ;  /* 0x01000100ff0477ac */ /* 0x000f220008000a00 */
[----:B-1----:R-:W-:Y:S02]  /*5280*/  MOV R4, UR8 ;  /* 0x0000000800047c02 */ /* 0x002fe40008000f00 */
[----:B------:R-:W-:Y:S02]  /*5290*/  MOV R5, UR9 ;  /* 0x0000000900057c02 */ /* 0x000fe40008000f00 */
[----:B---3--:R-:W-:Y:S01]  /*52a0*/  MOV R7, UR7 ;  /* 0x0000000700077c02 */ /* 0x008fe20008000f00 */
[----:B------:R-:W-:Y:S01]  /*52b0*/  IMAD.U32 R6, RZ, RZ, UR6 ;  /* 0x00000006ff067e24 */ /* 0x000fe2000f8e00ff */
[----:B----4-:R-:W-:Y:S01]  /*52c0*/  MOV R11, UR5 ;  /* 0x00000005000b7c02 */ /* 0x010fe20008000f00 */
[----:B------:R-:W-:Y:S02]  /*52d0*/  IMAD.U32 R10, RZ, RZ, UR4 ;  /* 0x00000004ff0a7e24 */ /* 0x000fe4000f8e00ff */
[----:B------:R-:W-:Y:S07]  /*52e0*/  LEPC R20, `(.L_x_84) ;  /* 0x000000001014794e */ /* 0x000fee0000000000 */
[----:B--2---:R-:W-:Y:S05]  /*52f0*/  CALL.ABS.NOINC R2 ;  /* 0x0000000002007343 */ /* 0x004fea0003c00000 */
.L_x_84:
[----:B------:R-:W-:Y:S05]  /*5300*/  BSYNC.RECONVERGENT B6 ;  /* 0x0000000000067941 */ /* 0x000fea0003800200 */
.L_x_83:
[----:B------:R-:W-:Y:S01]  /*5310*/  ISETP.NE.U32.AND P4, PT, R82, RZ, PT ;  /* 0x000000ff5200720c */ /* 0x000fe20003f85070 */
[----:B------:R-:W-:Y:S01]  /*5320*/  UISETP.NE.AND UP2, UPT, UR50, URZ, UPT ;  /* 0x000000ff3200728c */ /* 0x000fe2000bf45270 */
[----:B------:R-:W-:Y:S01]  /*5330*/  ISETP.NE.U32.AND P2, PT, RZ, UR38, PT ;  /* 0x00000026ff007c0c */ /* 0x000fe2000bf45070 */
[----:B------:R-:W-:Y:S01]  /*5340*/  UISETP.NE.U32.AND UP1, UPT, UR44, URZ, UPT ;  /* 0x000000ff2c00728c */ /* 0x000fe2000bf25070 */
[----:B------:R-:W-:Y:S01]  /*5350*/  ISETP.NE.AND.EX P4, PT, R83, RZ, PT, P4 ;  /* 0x000000ff5300720c */ /* 0x000fe20003f85340 */
[----:B------:R-:W-:Y:S01]  /*5360*/  UPLOP3.LUT UP0, UPT, UPT, UPT, UPT, 0x40, 0x4 ;  /* 0x000000000004789c */ /* 0x000fe20003f0e870 */
[----:B------:R-:W-:Y:S01]  /*5370*/  ISETP.NE.AND.EX P2, PT, RZ, UR39, PT, P2 ;  /* 0x00000027ff007c0c */ /* 0x000fe2000bf45320 */
[----:B------:R-:W-:Y:S01]  /*5380*/  UISETP.NE.AND.EX UP1, UPT, UR45, URZ, UPT, UP1 ;  /* 0x000000ff2d00728c */ /* 0x000fe2000bf25310 */
[----:B------:R-:W-:Y:S04]  /*5390*/  PLOP3.LUT P1, PT, PT, PT, UP2, 0x80, 0x8 ;  /* 0x000000000008781c */ /* 0x000fe80003f2f028 */
[----:B------:R-:W-:Y:S06]  /*53a0*/  @UP2 UPLOP3.LUT UP0, UPT, UPT, UPT, UP1, 0x80, 0x8 ;  /* 0x000000000008289c */ /* 0x000fec0003f0f010 */
[----:B------:R-:W-:Y:S01]  /*53b0*/  PLOP3.LUT P0, PT, PT, PT, UP0, 0x80, 0x8 ;  /* 0x000000000008781c */ /* 0x000fe20003f0f008 */
[----:B------:R-:W-:Y:S01]  /*53c0*/  @!UPT UIADD3 URZ, UPT, UPT, URZ, URZ, URZ ;  /* 0x000000fffffff290 */ /* 0x000fe2000fffe0ff */
[----:B------:R-:W-:Y:S11]  /*53d0*/  BRA.U !UP1, `(.L_x_86) ;  /* 0x0000000109387547 */ /* 0x000ff6000b800000 */
[----:B------:R-:W-:Y:S01]  /*53e0*/  UISETP.NE.U32.AND UP0, UPT, UR38, URZ, UPT ;  /* 0x000000ff2600728c */ /* 0x000fe2000bf05070 */
[----:B------:R-:W-:Y:S02]  /*53f0*/  HFMA2 R0, -RZ, RZ, 0, 5.9604644775390625e-08 ;  /* 0x00000001ff007431 */ /* 0x000fe400000001ff */
[----:B------:R-:W-:Y:S01]  /*5400*/  IMAD.MOV.U32 R88, RZ, RZ, 0x1 ;  /* 0x00000001ff587424 */ /* 0x000fe200078e00ff */
[----:B------:R-:W-:Y:S06]  /*5410*/  UISETP.NE.AND.EX UP0, UPT, UR39, URZ, UPT, UP0 ;  /* 0x000000ff2700728c */ /* 0x000fec000bf05300 */
[----:B------:R-:W-:Y:S05]  /*5420*/  PLOP3.LUT P3, PT, PT, PT, UP0, 0x80, 0x8 ;  /* 0x000000000008781c */ /* 0x000fea0003f6f008 */
[----:B------:R-:W1:Y:S01]  /*5430*/  @UP0 LDCU.64 UR6, c[0x0][0x888] ;  /* 0x00011100ff0607ac */ /* 0x000e620008000a00 */
[----:B------:R-:W-:Y:S07]  /*5440*/  @UP0 UIMAD UR4, UR36, UR44, URZ ;  /* 0x0000002c240402a4 */ /* 0x000fee000f8e02ff */
[----:B------:R-:W-:Y:S01]  /*5450*/  @!P3 PRMT R88, R0, 0x7610, R88 ;  /* 0x000076100058b816 */ /* 0x000fe20000000058 */
[----:B-1----:R-:W-:Y:S03]  /*5460*/  @UP0 UIMAD.WIDE UR6, UR4, 0x4, UR6 ;  /* 0x00000004040608a5 */ /* 0x002fe6000f8e0206 */
[----:B------:R-:W1:Y:S03]  /*5470*/  @!UP0 LDCU UR4, c[0x0][0x880] ;  /* 0x00011000ff0487ac */ /* 0x000e660008000800 */
[----:B------:R-:W-:Y:S01]  /*5480*/  IMAD.U32 R2, RZ, RZ, UR6 ;  /* 0x00000006ff027e24 */ /* 0x000fe2000f8e00ff */
[----:B------:R-:W-:Y:S05]  /*5490*/  MOV R3, UR7 ;  /* 0x0000000700037c02 */ /* 0x000fea0008000f00 */
[----:B-----5:R2:W5:Y:S02]  /*54a0*/  @P3 LDG.E R49, desc[UR46][R2.64] ;  /* 0x0000002e02313981 */ /* 0x020564000c1e1900 */
[----:B-12---:R-:W-:Y:S02]  /*54b0*/  @!P3 IMAD.U32 R49, RZ, RZ, UR4 ;  /* 0x00000004ff31be24 */ /* 0x006fe4000f8e00ff */
.L_x_86:
[----:B------:R-:W-:Y:S05]  /*54c0*/  @!P4 BRA `(.L_x_87) ;  /* 0x000000000020c947 */ /* 0x000fea0003800000 */
[----:B------:R-:W-:Y:S04]  /*54d0*/  ISETP.NE.U32.AND P3, PT, R80, RZ, PT ;  /* 0x000000ff5000720c */ /* 0x000fe80003f65070 */
[----:B------:R-:W-:Y:S11]  /*54e0*/  ISETP.NE.AND.EX P3, PT, R81, RZ, PT, P3 ;  /* 0x000000ff5100720c */ /* 0x000ff60003f65330 */
[----:B------:R-:W-:Y:S02]  /*54f0*/  @!UPT UIADD3 URZ, UPT, UPT, URZ, URZ, URZ ;  /* 0x000000fffffff290 */ /* 0x000fe4000fffe0ff */
[----:B------:R-:W1:Y:S01]  /*5500*/  @P3 LDC.64 R2, c[0x0][0x8a8] ;  /* 0x00022a00ff023b82 */ /* 0x000e620000000a00 */
[----:B------:R-:W-:Y:S04]  /*5510*/  @P3 IMAD R0, R82, UR36, RZ ;  /* 0x0000002452003c24 */ /* 0x000fe8000f8e02ff */
[----:B-1----:R-:W-:Y:S05]  /*5520*/  @P3 IMAD.WIDE R2, R0, 0x4, R2 ;  /* 0x0000000400023825 */ /* 0x002fea00078e0202 */
[----:B-----5:R1:W5:Y:S02]  /*5530*/  @P3 LDG.E R47, desc[UR46][R2.64] ;  /* 0x0000002e022f3981 */ /* 0x020364000c1e1900 */
[----:B-1----:R-:W2:Y:S02]  /*5540*/  @!P3 LDC R47, c[0x0][0x8a0] ;  /* 0x00022800ff2fbb82 */ /* 0x002ea40000000800 */
.L_x_87:
[----:B-----5:R-:W-:Y:S01]  /*5550*/  FSETP.NEU.AND P3, PT, R49, RZ, PT ;  /* 0x000000ff3100720b */ /* 0x020fe20003f6d000 */
[----:B------:R-:W-:Y:S01]  /*5560*/  BSSY B1, `(.L_x_88) ;  /* 0x0000039000017945 */ /* 0x000fe20003800000 */
[----:B------:R-:W-:Y:S01]  /*5570*/  SEL R3, RZ, 0xffffffff, P2 ;  /* 0xffffffffff037807 */ /* 0x000fe20001000000 */
[----:B------:R-:W-:Y:S01]  /*5580*/  IMAD.MOV.U32 R66, RZ, RZ, 0x1 ;  /* 0x00000001ff427424 */ /* 0x000fe200078e00ff */
[----:B------:R-:W-:Y:S01]  /*5590*/  @P1 LOP3.LUT P2, RZ, R88, 0xff, RZ, 0xc0, !PT ;  /* 0x000000ff58ff1812 */ /* 0x000fe2000784c0ff */
[----:B------:R-:W-:Y:S01]  /*55a0*/  IMAD R48, R45, 0x80, R46 ;  /* 0x000000802d307824 */ /* 0x000fe200078e022e */
[----:B------:R-:W-:Y:S01]  /*55b0*/  @P1 SEL R0, RZ, 0xffffffff, P3 ;  /* 0xffffffffff001807 */ /* 0x000fe20001800000 */
[----:B------:R-:W-:Y:S01]  /*55c0*/  IMAD R106, R101, -0x10, R99 ;  /* 0xfffffff0656a7824 */ /* 0x000fe200078e0263 */
[----:B------:R-:W-:Y:S01]  /*55d0*/  LOP3.LUT R97, R97, 0x1, RZ, 0x3c, !PT ;  /* 0x0000000161617812 */ /* 0x000fe200078e3cff */
[----:B------:R-:W-:Y:S01]  /*55e0*/  IMAD.MOV.U32 R65, RZ, RZ, RZ ;  /* 0x000000ffff417224 */ /* 0x000fe200078e00ff */
[----:B------:R-:W-:Y:S02]  /*55f0*/  @P0 SEL R0, R3, R0, !P2 ;  /* 0x0000000003000207 */ /* 0x000fe40005000000 */
[----:B------:R-:W-:Y:S02]  /*5600*/  CS2R R78, SRZ ;  /* 0x00000000004e7805 */ /* 0x000fe4000001ff00 */
[----:B------:R-:W-:Y:S02]  /*5610*/  LEA R64, R45, UR48, 0x3 ;  /* 0x000000302d407c11 */ /* 0x000fe4000f8e18ff */
[----:B------:R-:W-:Y:S02]  /*5620*/  CS2R R76, SRZ ;  /* 0x00000000004c7805 */ /* 0x000fe4000001ff00 */
[----:B------:R-:W-:Y:S02]  /*5630*/  @P1 LOP3.LUT R0, R0, 0x1, RZ, 0xc0, !PT ;  /* 0x0000000100001812 */ /* 0x000fe400078ec0ff */
[----:B------:R-:W-:Y:S02]  /*5640*/  CS2R R70, SRZ ;  /* 0x0000000000467805 */ /* 0x000fe4000001ff00 */
[----:B------:R-:W-:Y:S02]  /*5650*/  PLOP3.LUT P2, PT, PT, PT, UP1, 0x80, 0x8 ;  /* 0x000000000008781c */ /* 0x000fe40003f4f018 */
[----:B------:R-:W-:Y:S02]  /*5660*/  CS2R R68, SRZ ;  /* 0x0000000000447805 */ /* 0x000fe4000001ff00 */
[----:B------:R-:W-:Y:S02]  /*5670*/  ISETP.NE.U32.OR P5, PT, R0, 0x1, !P1 ;  /* 0x000000010000780c */ /* 0x000fe40004fa5470 */
[----:B------:R-:W-:Y:S02]  /*5680*/  CS2R R62, SRZ ;  /* 0x00000000003e7805 */ /* 0x000fe4000001ff00 */
[----:B------:R-:W-:Y:S02]  /*5690*/  LOP3.LUT P4, R104, R88, 0xff, RZ, 0xc0, !PT ;  /* 0x000000ff58687812 */ /* 0x000fe4000788c0ff */
[----:B------:R-:W-:Y:S02]  /*56a0*/  CS2R R60, SRZ ;  /* 0x00000000003c7805 */ /* 0x000fe4000001ff00 */
[----:B------:R-:W-:Y:S02]  /*56b0*/  SEL R2, RZ, 0xffffffff, P3 ;  /* 0xffffffffff027807 */ /* 0x000fe40001800000 */
[----:B------:R-:W-:Y:S02]  /*56c0*/  CS2R R58, SRZ ;  /* 0x00000000003a7805 */ /* 0x000fe4000001ff00 */
[----:B------:R-:W-:Y:S02]  /*56d0*/  P2R R107, PR, RZ, 0x20 ;  /* 0x00000020ff6b7803 */ /* 0x000fe40000000000 */
[----:B------:R-:W-:Y:S02]  /*56e0*/  CS2R R56, SRZ ;  /* 0x0000000000387805 */ /* 0x000fe4000001ff00 */
[----:B------:R-:W-:Y:S02]  /*56f0*/  @P2 SEL R2, R3, R2, !P4 ;  /* 0x0000000203022207 */ /* 0x000fe40006000000 */
[----:B------:R-:W-:Y:S02]  /*5700*/  @P5 SHF.L.U32 R0, R97, 0x1f, RZ ;  /* 0x0000001f61005819 */ /* 0x000fe400000006ff */
[----:B------:R-:W-:Y:S02]  /*5710*/  LOP3.LUT R2, R2, 0x1, RZ, 0xc0, !PT ;  /* 0x0000000102027812 */ /* 0x000fe400078ec0ff */
[----:B------:R1:W3:Y:S02]  /*5720*/  @P5 SYNCS.PHASECHK.TRANS64.TRYWAIT P1, [UR48+0x20], R0 ;  /* 0x00002000ff0055a7 */ /* 0x0002e40008021130 */
[----:B------:R-:W-:Y:S04]  /*5730*/  ISETP.NE.U32.AND P2, PT, R2, 0x1, PT ;  /* 0x000000010200780c */ /* 0x000fe80003f45070 */
[----:B------:R-:W-:Y:S02]  /*5740*/  P2R R67, PR, RZ, 0x4 ;  /* 0x00000004ff437803 */ /* 0x000fe40000000000 */
[----:B-1----:R-:W-:Y:S04]  /*5750*/  SHF.L.U32 R0, R96, 0x1f, RZ ;  /* 0x0000001f60007819 */ /* 0x002fe800000006ff */
[----:B------:R1:W4:Y:S01]  /*5760*/  SYNCS.PHASECHK.TRANS64.TRYWAIT P0, [R64+URZ+0x90], R0 ;  /* 0x00009000400075a7 */ /* 0x00032200080011ff */
[----:B---3--:R-:W-:Y:S01]  /*5770*/  @P5 SEL R66, RZ, 0x1, !P1 ;  /* 0x00000001ff425807 */ /* 0x008fe20004800000 */
[----:B-1----:R-:W-:Y:S06]  /*5780*/  @!P5 BRA `(.L_x_89) ;  /* 0x000000000058d947 */ /* 0x002fec0003800000 */
[----:B------:R-:W-:Y:S01]  /*5790*/  IMAD.MOV.U32 R79, RZ, RZ, RZ ;  /* 0x000000ffff4f7224 */ /* 0x000fe200078e00ff */
[----:B------:R-:W-:Y:S01]  /*57a0*/  ISETP.NE.AND P1, PT, R66, RZ, PT ;  /* 0x000000ff4200720c */ /* 0x000fe20003f25270 */
[----:B------:R-:W-:Y:S01]  /*57b0*/  BSSY B0, `(.L_x_90) ;  /* 0x000000c000007945 */ /* 0x000fe20003800000 */
[----:B------:R-:W-:Y:S02]  /*57c0*/  CS2R R58, SRZ ;  /* 0x00000000003a7805 */ /* 0x000fe4000001ff00 */
[----:B------:R-:W-:Y:S02]  /*57d0*/  CS2R R56, SRZ ;  /* 0x0000000000387805 */ /* 0x000fe4000001ff00 */
[----:B------:R-:W-:Y:S02]  /*57e0*/  CS2R R62, SRZ ;  /* 0x00000000003e7805 */ /* 0x000fe4000001ff00 */
[----:B------:R-:W-:Y:S02]  /*57f0*/  CS2R R60, SRZ ;  /* 0x00000000003c7805 */ /* 0x000fe4000001ff00 */
[----:B------:R-:W-:Y:S02]  /*5800*/  CS2R R70, SRZ ;  /* 0x0000000000467805 */ /* 0x000fe4000001ff00 */
[----:B------:R-:W-:Y:S02]  /*5810*/  CS2R R68, SRZ ;  /* 0x0000000000447805 */ /* 0x000fe4000001ff00 */
[----:B------:R-:W-:Y:S01]  /*5820*/  CS2R R76, SRZ ;  /* 0x00000000004c7805 */ /* 0x000fe2000001ff00 */
[----:B------:R-:W-:Y:S06]  /*5830*/  @P1 BRA `(.L_x_91) ;  /* 0x00000000000c1947 */ /* 0x000fec0003800000 */
[----:B------:R-:W-:Y:S04]  /*5840*/  SHF.L.U32 R3, R97, 0x1f, RZ ;  /* 0x0000001f61037819 */ /* 0x000fe800000006ff */
[----:B------:R-:W1:Y:S02]  /*5850*/  SYNCS.PHASECHK.TRANS64.TRYWAIT P1, [UR48+0x20], R3 ;  /* 0x00002003ff0075a7 */ /* 0x000e640008021130 */
[----:B-1----:R-:W-:Y:S05]  /*5860*/  @!P1 BRA `(.L_x_92) ;  /* 0x0000003c00349947 */ /* 0x002fea0003800000 */
.L_x_91:
[----:B------:R-:W-:Y:S05]  /*5870*/  BSYNC B0 ;  /* 0x0000000000007941 */ /* 0x000fea0003800000 */
.L_x_90:
[----:B------:R-:W-:Y:S01]  /*5880*/  ISETP.NE.AND P1, PT, R67, RZ, PT ;  /* 0x000000ff4300720c */ /* 0x000fe20003f25270 */
[----:B------:R-:W-:Y:S11]  /*5890*/  HFMA2 R65, -RZ, RZ, 0, 5.9604644775390625e-08 ;  /* 0x00000001ff417431 */ /* 0x000ff600000001ff */
[----:B------:R-:W-:Y:S01]  /*58a0*/  @!UPT UIADD3 URZ, UPT, UPT, URZ, URZ, URZ ;  /* 0x000000fffffff290 */ /* 0x000fe2000fffe0ff */
[----:B------:R3:W1:Y:S04]  /*58b0*/  @P1 LDS.128 R56, [R100] ;  /* 0x0000000064381984 */ /* 0x0006680000000c00 */
[----:B------:R3:W1:Y:S04]  /*58c0*/  @P1 LDS.128 R60, [R99+0x10] ;  /* 0x00001000633c1984 */ /* 0x0006680000000c00 */
[----:B------:R3:W1:Y:S04]  /*58d0*/  @P1 LDS.128 R68, [R98+0x20] ;  /* 0x0000200062441984 */ /* 0x0006680000000c00 */
[----:B------:R3:W1:Y:S02]  /*58e0*/  @P1 LDS.128 R76, [R106+0x30] ;  /* 0x000030006a4c1984 */ /* 0x0006640000000c00 */
.L_x_89:
[----:B------:R-:W-:Y:S05]  /*58f0*/  BSYNC B1 ;  /* 0x0000000000017941 */ /* 0x000fea0003800000 */
.L_x_88:
[----:B-1----:R-:W-:Y:S04]  /*5900*/  SHF.R.U32.HI R2, RZ, 0x15, R48 ;  /* 0x00000015ff027819 */ /* 0x002fe80000011630 */
[----:B------:R-:W-:Y:S01]  /*5910*/  LOP3.LUT P1, RZ, R2, 0x3, R92, 0x48, !PT ;  /* 0x0000000302ff7812 */ /* 0x000fe2000782485c */
[----:B------:R-:W-:Y:S01]  /*5920*/  @!UPT UIADD3 URZ, UPT, UPT, URZ, URZ, URZ ;  /* 0x000000fffffff290 */ /* 0x000fe2000fffe0ff */
[----:B----4-:R-:W-:Y:S11]  /*5930*/  @P0 BRA `(.L_x_93) ;  /* 0x0000000000080947 */ /* 0x010ff60003800000 */
[----:B------:R-:W1:Y:S02]  /*5940*/  SYNCS.PHASECHK.TRANS64.TRYWAIT P0, [R64+URZ+0x90], R0 ;  /* 0x00009000400075a7 */ /* 0x000e6400080011ff */
[----:B-1----:R-:W-:Y:S05]  /*5950*/  @!P0 BRA `(.L_x_94) ;  /* 0x0000003c00108947 */ /* 0x002fea0003800000 */
.L_x_93:
[----:B------:R-:W-:Y:S05]  /*5960*/  @!P1 BRA `(.L_x_95) ;  /* 0x0000000000409947 */ /* 0x000fea0003800000 */
[----:B------:R-:W4:Y:S01]  /*5970*/  LDCU.64 UR8, c[0x4][0x70] ;  /* 0x01000e00ff0877ac */ /* 0x000f220008000a00 */
[----:B------:R-:W-:Y:S01]  /*5980*/  MOV R3, 0x0 ;  /* 0x0000000000037802 */ /* 0x000fe20000000f00 */
[----:B------:R-:W-:Y:S02]  /*5990*/  HFMA2 R12, -RZ, RZ, 0, 5.9604644775390625e-08 ;  /* 0x00000001ff0c7431 */ /* 0x000fe400000001ff */
[----:B------:R-:W-:Y:S02]  /*59a0*/  IMAD.MOV.U32 R8, RZ, RZ, 0x192 ;  /* 0x00000192ff087424 */ /* 0x000fe400078e00ff */
[----:B------:R-:W-:Y:S01]  /*59b0*/  IMAD.MOV.U32 R13, RZ, RZ, RZ ;  /* 0x000000ffff0d7224 */ /* 0x000fe200078e00ff */
[----:B------:R-:W5:Y:S01]  /*59c0*/  LDCU.64 UR6, c[0x4][0x78] ;  /* 0x01000f00ff0677ac */ /* 0x000f620008000a00 */
[----:B------:R-:W1:Y:S01]  /*59d0*/  LDC.64 R2, c[0x4][R3] ;  /* 0x0100000003027b82 */ /* 0x000e620000000a00 */
[----:B------:R-:W2:Y:S01]  /*59e0*/  LDCU.64 UR4, c[0x4][0x10] ;  /* 0x01000200ff0477ac */ /* 0x000ea20008000a00 */
[----:B----4-:R-:W-:Y:S01]  /*59f0*/  MOV R5, UR9 ;  /* 0x0000000900057c02 */ /* 0x010fe20008000f00 */
[----:B------:R-:W-:Y:S01]  /*5a00*/  IMAD.U32 R4, RZ, RZ, UR8 ;  /* 0x00000008ff047e24 */ /* 0x000fe2000f8e00ff */
[----:B-----5:R-:W-:Y:S01]  /*5a10*/  MOV R7, UR7 ;  /* 0x0000000700077c02 */ /* 0x020fe20008000f00 */
[----:B------:R-:W-:Y:S01]  /*5a20*/  IMAD.U32 R6, RZ, RZ, UR6 ;  /* 0x00000006ff067e24 */ /* 0x000fe2000f8e00ff */
[----:B--2---:R-:W-:Y:S01]  /*5a30*/  MOV R11, UR5 ;  /* 0x00000005000b7c02 */ /* 0x004fe20008000f00 */
[----:B------:R-:W-:Y:S02]  /*5a40*/  IMAD.U32 R10, RZ, RZ, UR4 ;  /* 0x00000004ff0a7e24 */ /* 0x000fe4000f8e00ff */
[----:B------:R-:W-:Y:S07]  /*5a50*/  LEPC R20, `(.L_x_95) ;  /* 0x000000001014794e */ /* 0x000fee0000000000 */
[----:B-1-3--:R-:W-:Y:S05]  /*5a60*/  CALL.ABS.NOINC R2 ;  /* 0x0000000002007343 */ /* 0x00afea0003c00000 */
.L_x_95:
[----:B------:R-:W-:Y:S05]  /*5a70*/  WARPSYNC.ALL ;  /* 0x0000000000007948 */ /* 0x000fea0003800000 */
[----:B------:R-:W-:Y:S01]  /*5a80*/  R2UR UR4, R48 ;  /* 0x00000000300472ca */ /* 0x000fe200000e0000 */
[--C-:B------:R-:W-:Y:S01]  /*5a90*/  HADD2.F32 R50, -RZ, R56.reuse.H0_H0 ;  /* 0x20000038ff327230 */ /* 0x100fe20000004100 */
[----:B------:R-:W-:Y:S01]  /*5aa0*/  ISETP.NE.AND P0, PT, R102, RZ, PT ;  /* 0x000000ff6600720c */ /* 0x000fe20003f05270 */
[----:B------:R-:W-:Y:S01]  /*5ab0*/  HADD2.F32 R51, -RZ, R56.H1_H1 ;  /* 0x30000038ff337230 */ /* 0x000fe20000004100 */
[----:B------:R-:W-:Y:S01]  /*5ac0*/  BSSY.RECONVERGENT B0, `(.L_x_96) ;  /* 0x0000086000007945 */ /* 0x000fe20003800200 */
[--C-:B------:R-:W-:Y:S08]  /*5ad0*/  HADD2.F32 R52, -RZ, R57.reuse.H0_H0 ;  /* 0x20000039ff347230 */ /* 0x100ff00000004100 */
[----:B------:R-:W1:Y:S02]  /*5ae0*/  LDTM.x32 R4, tmem[UR4] ;  /* 0x00000004000479ee */ /* 0x000e6400082c0000 */
[C---:B-12---:R-:W-:Y:S01]  /*5af0*/  FMUL R0, R47.reuse, R4 ;  /* 0x000000042f007220 */ /* 0x046fe20000400000 */
[C---:B------:R-:W-:Y:S01]  /*5b00*/  FMUL R2, R47.reuse, R5 ;  /* 0x000000052f027220 */ /* 0x040fe20000400000 */
[C---:B------:R-:W-:Y:S01]  /*5b10*/  FMUL R4, R47.reuse, R8 ;  /* 0x000000082f047220 */ /* 0x040fe20000400000 */
[----:B------:R-:W-:Y:S01]  /*5b20*/  FMUL R3, R47, R6 ;  /* 0x000000062f037220 */ /* 0x000fe20000400000 */
[C---:B------:R-:W-:Y:S01]  /*5b30*/  FFMA R0, R49.reuse, R50, R0 ;  /* 0x0000003231007223 */ /* 0x040fe20000000000 */
[----:B------:R-:W-:Y:S01]  /*5b40*/  FFMA R2, R49, R51, R2 ;  /* 0x0000003331027223 */ /* 0x000fe20000000002 */
[C---:B------:R-:W-:Y:S01]  /*5b50*/  FMUL R5, R47.reuse, R9 ;  /* 0x000000092f057220 */ /* 0x040fe20000400000 */
        /* <DEDUP_REMOVED lines=16> */
[----:B------:R-:W-:Y:S02]  /*5c60*/  HADD2.F32 R32, -RZ, R57.H1_H1 ;  /* 0x30000039ff207230 */ /* 0x000fe40000004100 */
[C---:B------:R-:W-:Y:S01]  /*5c70*/  FMUL R26, R47.reuse, R30 ;  /* 0x0000001e2f1a7220 */ /* 0x040fe20000400000 */
[----:B------:R-:W-:Y:S01]  /*5c80*/  FMUL R29, R47, R33 ;  /* 0x000000212f1d7220 */ /* 0x000fe20000400000 */
[--C-:B------:R-:W-:Y:S02]  /*5c90*/  HADD2.F32 R33, -RZ, R58.reuse.H0_H0 ;  /* 0x2000003aff217230 */ /* 0x100fe40000004100 */
[----:B------:R-:W-:Y:S01]  /*5ca0*/  FFMA R3, R49, R52, R3 ;  /* 0x0000003431037223 */ /* 0x000fe20000000003 */
[C---:B------:R-:W-:Y:S01]  /*5cb0*/  FMUL R7, R47.reuse, R7 ;  /* 0x000000072f077220 */ /* 0x040fe20000400000 */
[----:B------:R-:W-:Y:S01]  /*5cc0*/  FMUL R30, R47, R34 ;  /* 0x000000222f1e7220 */ /* 0x000fe20000400000 */
[----:B------:R-:W-:Y:S01]  /*5cd0*/  HADD2.F32 R34, -RZ, R58.H1_H1 ;  /* 0x3000003aff227230 */ /* 0x000fe20000004100 */
[----:B------:R-:W-:Y:S01]  /*5ce0*/  F2FP.F16.F32.PACK_AB R52, R2, R0 ;  /* 0x000000000234723e */ /* 0x000fe200000000ff */
[--C-:B------:R-:W-:Y:S02]  /*5cf0*/  HADD2.F32 R0, -RZ, R59.reuse.H0_H0 ;  /* 0x2000003bff007230 */ /* 0x100fe40000004100 */
[C---:B------:R-:W-:Y:S01]  /*5d00*/  FFMA R7, R49.reuse, R32, R7 ;  /* 0x0000002031077223 */ /* 0x040fe20000000007 */
[----:B------:R-:W-:Y:S02]  /*5d10*/  HADD2.F32 R2, -RZ, R59.H1_H1 ;  /* 0x3000003bff027230 */ /* 0x000fe40000004100 */
[C---:B------:R-:W-:Y:S01]  /*5d20*/  FFMA R4, R49.reuse, R33, R4 ;  /* 0x0000002131047223 */ /* 0x040fe20000000004 */
[C---:B------:R-:W-:Y:S01]  /*5d30*/  FFMA R5, R49.reuse, R34, R5 ;  /* 0x0000002231057223 */ /* 0x040fe20000000005 */
[----:B------:R-:W-:Y:S01]  /*5d40*/  FFMA R6, R49, R0, R6 ;  /* 0x0000000031067223 */ /* 0x000fe20000000006 */
[--C-:B------:R-:W-:Y:S02]  /*5d50*/  HADD2.F32 R0, -RZ, R60.reuse.H0_H0 ;  /* 0x2000003cff007230 */ /* 0x100fe40000004100 */
[----:B------:R-:W-:Y:S01]  /*5d60*/  FMUL R11, R47, R11 ;  /* 0x0000000b2f0b7220 */ /* 0x000fe20000400000 */
[----:B------:R-:W-:Y:S01]  /*5d70*/  F2FP.F16.F32.PACK_AB R53, R7, R3 ;  /* 0x000000030735723e */ /* 0x000fe200000000ff */
[--C-:B------:R-:W-:Y:S02]  /*5d80*/  HADD2.F32 R3, -RZ, R61.reuse.H0_H0 ;  /* 0x2000003dff037230 */ /* 0x100fe40000004100 */
[----:B------:R-:W-:Y:S01]  /*5d90*/  FMUL R15, R47, R15 ;  /* 0x0000000f2f0f7220 */ /* 0x000fe20000400000 */
[C---:B------:R-:W-:Y:S01]  /*5da0*/  FFMA R11, R49.reuse, R2, R11 ;  /* 0x00000002310b7223 */ /* 0x040fe2000000000b */
[----:B------:R-:W-:Y:S02]  /*5db0*/  HADD2.F32 R2, -RZ, R60.H1_H1 ;  /* 0x3000003cff027230 */ /* 0x000fe40000004100 */
[----:B------:R-:W-:Y:S01]  /*5dc0*/  FFMA R8, R49, R0, R8 ;  /* 0x0000000031087223 */ /* 0x000fe20000000008 */
[----:B------:R-:W-:Y:S02]  /*5dd0*/  HADD2.F32 R0, -RZ, R61.H1_H1 ;  /* 0x3000003dff007230 */ /* 0x000fe40000004100 */
[C---:B------:R-:W-:Y:S01]  /*5de0*/  FMUL R19, R47.reuse, R19 ;  /* 0x000000132f137220 */ /* 0x040fe20000400000 */
[----:B------:R-:W-:Y:S01]  /*5df0*/  FMUL R23, R47, R23 ;  /* 0x000000172f177220 */ /* 0x000fe20000400000 */
[C---:B------:R-:W-:Y:S01]  /*5e00*/  FFMA R9, R49.reuse, R2, R9 ;  /* 0x0000000231097223 */ /* 0x040fe20000000009 */
[C---:B------:R-:W-:Y:S01]  /*5e10*/  FFMA R10, R49.reuse, R3, R10 ;  /* 0x00000003310a7223 */ /* 0x040fe2000000000a */
[----:B------:R-:W-:Y:S01]  /*5e20*/  FFMA R15, R49, R0, R15 ;  /* 0x00000000310f7223 */ /* 0x000fe2000000000f */
[--C-:B------:R-:W-:Y:S02]  /*5e30*/  HADD2.F32 R2, -RZ, R62.reuse.H0_H0 ;  /* 0x2000003eff027230 */ /* 0x100fe40000004100 */
[----:B------:R-:W-:Y:S01]  /*5e40*/  FMUL R27, R47, R27 ;  /* 0x0000001b2f1b7220 */ /* 0x000fe20000400000 */
[----:B------:R-:W-:Y:S01]  /*5e50*/  HADD2.F32 R0, -RZ, R62.H1_H1 ;  /* 0x3000003eff007230 */ /* 0x000fe20000004100 */
[----:B------:R-:W-:Y:S01]  /*5e60*/  F2FP.F16.F32.PACK_AB R54, R5, R4 ;  /* 0x000000040536723e */ /* 0x000fe200000000ff */
[--C-:B------:R-:W-:Y:S02]  /*5e70*/  HADD2.F32 R3, -RZ, R63.reuse.H0_H0 ;  /* 0x2000003fff037230 */ /* 0x100fe40000004100 */
[C---:B------:R-:W-:Y:S01]  /*5e80*/  FFMA R12, R49.reuse, R2, R12 ;  /* 0x00000002310c7223 */ /* 0x040fe2000000000c */
[--C-:B------:R-:W-:Y:S02]  /*5e90*/  HADD2.F32 R2, -RZ, R68.reuse.H0_H0 ;  /* 0x20000044ff027230 */ /* 0x100fe40000004100 */
[C---:B------:R-:W-:Y:S01]  /*5ea0*/  FFMA R13, R49.reuse, R0, R13 ;  /* 0x00000000310d7223 */ /* 0x040fe2000000000d */
[----:B------:R-:W-:Y:S02]  /*5eb0*/  HADD2.F32 R0, -RZ, R63.H1_H1 ;  /* 0x3000003fff007230 */ /* 0x000fe40000004100 */
[----:B------:R-:W-:Y:S01]  /*5ec0*/  FFMA R14, R49, R3, R14 ;  /* 0x00000003310e7223 */ /* 0x000fe2000000000e */
[----:B------:R-:W-:Y:S01]  /*5ed0*/  HADD2.F32 R3, -RZ, R68.H1_H1 ;  /* 0x30000044ff037230 */ /* 0x000fe20000004100 */
[----:B------:R-:W-:Y:S01]  /*5ee0*/  F2FP.F16.F32.PACK_AB R55, R11, R6 ;  /* 0x000000060b37723e */ /* 0x000fe200000000ff */
[----:B------:R-:W-:Y:S01]  /*5ef0*/  FMUL R31, R47, R31 ;  /* 0x0000001f2f1f7220 */ /* 0x000fe20000400000 */
[C---:B------:R-:W-:Y:S01]  /*5f00*/  FFMA R19, R49.reuse, R0, R19 ;  /* 0x0000000031137223 */ /* 0x040fe20000000013 */
[--C-:B------:R-:W-:Y:S02]  /*5f10*/  HADD2.F32 R0, -RZ, R69.reuse.H0_H0 ;  /* 0x20000045ff007230 */ /* 0x100fe40000004100 */
[C---:B------:R-:W-:Y:S01]  /*5f20*/  FFMA R16, R49.reuse, R2, R16 ;  /* 0x0000000231107223 */ /* 0x040fe20000000010 */
[----:B------:R1:W-:Y:S01]  /*5f30*/  STS.128 [R100], R52 ;  /* 0x0000003464007388 */ /* 0x0003e20000000c00 */
[C---:B------:R-:W-:Y:S01]  /*5f40*/  FFMA R17, R49.reuse, R3, R17 ;  /* 0x0000000331117223 */ /* 0x040fe20000000011 */
[----:B------:R-:W-:Y:S02]  /*5f50*/  HADD2.F32 R2, -RZ, R69.H1_H1 ;  /* 0x30000045ff027230 */ /* 0x000fe40000004100 */
[----:B------:R-:W-:Y:S01]  /*5f60*/  FFMA R18, R49, R0, R18 ;  /* 0x0000000031127223 */ /* 0x000fe20000000012 */
[--C-:B------:R-:W-:Y:S01]  /*5f70*/  HADD2.F32 R0, -RZ, R70.reuse.H0_H0 ;  /* 0x20000046ff007230 */ /* 0x100fe20000004100 */
[----:B------:R-:W-:Y:S01]  /*5f80*/  F2FP.F16.F32.PACK_AB R8, R9, R8 ;  /* 0x000000080908723e */ /* 0x000fe200000000ff */
[--C-:B------:R-:W-:Y:S02]  /*5f90*/  HADD2.F32 R3, -RZ, R71.reuse.H0_H0 ;  /* 0x20000047ff037230 */ /* 0x100fe40000004100 */
[C---:B------:R-:W-:Y:S01]  /*5fa0*/  FFMA R23, R49.reuse, R2, R23 ;  /* 0x0000000231177223 */ /* 0x040fe20000000017 */
[----:B------:R-:W-:Y:S02]  /*5fb0*/  HADD2.F32 R2, -RZ, R70.H1_H1 ;  /* 0x30000046ff027230 */ /* 0x000fe40000004100 */
[----:B------:R-:W-:Y:S01]  /*5fc0*/  FFMA R20, R49, R0, R20 ;  /* 0x0000000031147223 */ /* 0x000fe20000000014 */
[----:B------:R-:W-:Y:S01]  /*5fd0*/  HADD2.F32 R0, -RZ, R71.H1_H1 ;  /* 0x30000047ff007230 */ /* 0x000fe20000004100 */
[----:B------:R-:W-:Y:S01]  /*5fe0*/  F2FP.F16.F32.PACK_AB R9, R15, R10 ;  /* 0x0000000a0f09723e */ /* 0x000fe200000000ff */
[----:B------:R-:W-:Y:S02]  /*5ff0*/  HADD2.F32 R4, -RZ, R79.H0_H0 ;  /* 0x2000004fff047230 */ /* 0x000fe40000004100 */
[C---:B------:R-:W-:Y:S01]  /*6000*/  FFMA R21, R49.reuse, R2, R21 ;  /* 0x0000000231157223 */ /* 0x040fe20000000015 */
[C---:B------:R-:W-:Y:S01]  /*6010*/  FFMA R22, R49.reuse, R3, R22 ;  /* 0x0000000331167223 */ /* 0x040fe20000000016 */
[----:B------:R-:W-:Y:S01]  /*6020*/  FFMA R27, R49, R0, R27 ;  /* 0x00000000311b7223 */ /* 0x000fe2000000001b */
[--C-:B------:R-:W-:Y:S01]  /*6030*/  HADD2.F32 R2, -RZ, R76.reuse.H0_H0 ;  /* 0x2000004cff027230 */ /* 0x100fe20000004100 */
[----:B------:R-:W-:Y:S01]  /*6040*/  F2FP.F16.F32.PACK_AB R10, R13, R12 ;  /* 0x0000000c0d0a723e */ /* 0x000fe200000000ff */
[----:B------:R-:W-:Y:S01]  /*6050*/  HADD2.F32 R0, -RZ, R76.H1_H1 ;  /* 0x3000004cff007230 */ /* 0x000fe20000004100 */
[----:B------:R-:W-:Y:S01]  /*6060*/  F2FP.F16.F32.PACK_AB R11, R19, R14 ;  /* 0x0000000e130b723e */ /* 0x000fe200000000ff */
[--C-:B------:R-:W-:Y:S02]  /*6070*/  HADD2.F32 R3, -RZ, R77.reuse.H0_H0 ;  /* 0x2000004dff037230 */ /* 0x100fe40000004100 */
[C---:B------:R-:W-:Y:S01]  /*6080*/  FFMA R24, R49.reuse, R2, R24 ;  /* 0x0000000231187223 */ /* 0x040fe20000000018 */
[--C-:B------:R-:W-:Y:S02]  /*6090*/  HADD2.F32 R2, -RZ, R78.reuse.H0_H0 ;  /* 0x2000004eff027230 */ /* 0x100fe40000004100 */
[C---:B------:R-:W-:Y:S01]  /*60a0*/  FFMA R25, R49.reuse, R0, R25 ;  /* 0x0000000031197223 */ /* 0x040fe20000000019 */
[----:B------:R1:W-:Y:S01]  /*60b0*/  STS.128 [R99+0x10], R8 ;  /* 0x0000100863007388 */ /* 0x0003e20000000c00 */
[----:B------:R-:W-:Y:S02]  /*60c0*/  HADD2.F32 R0, -RZ, R77.H1_H1 ;  /* 0x3000004dff007230 */ /* 0x000fe40000004100 */
[----:B------:R-:W-:Y:S01]  /*60d0*/  FFMA R26, R49, R3, R26 ;  /* 0x00000003311a7223 */ /* 0x000fe2000000001a */
[----:B------:R-:W-:Y:S01]  /*60e0*/  HADD2.F32 R3, -RZ, R78.H1_H1 ;  /* 0x3000004eff037230 */ /* 0x000fe20000004100 */
[----:B------:R-:W-:Y:S01]  /*60f0*/  F2FP.F16.F32.PACK_AB R16, R17, R16 ;  /* 0x000000101110723e */ /* 0x000fe200000000ff */
[----:B------:R-:W-:Y:S01]  /*6100*/  HADD2.F32 R5, -RZ, R79.H1_H1 ;  /* 0x3000004fff057230 */ /* 0x000fe20000004100 */
[----:B------:R-:W-:Y:S01]  /*6110*/  F2FP.F16.F32.PACK_AB R17, R23, R18 ;  /* 0x000000121711723e */ /* 0x000fe200000000ff */
[----:B------:R-:W-:Y:S01]  /*6120*/  FFMA R31, R49, R0, R31 ;  /* 0x00000000311f7223 */ /* 0x000fe2000000001f */
[----:B------:R-:W-:Y:S01]  /*6130*/  FMUL R35, R47, R35 ;  /* 0x000000232f237220 */ /* 0x000fe20000400000 */
[----:B------:R-:W-:Y:S01]  /*6140*/  F2FP.F16.F32.PACK_AB R18, R21, R20 ;  /* 0x000000141512723e */ /* 0x000fe200000000ff */
[----:B------:R-:W-:Y:S01]  /*6150*/  FFMA R28, R49, R2, R28 ;  /* 0x00000002311c7223 */ /* 0x000fe2000000001c */
[----:B------:R-:W-:Y:S01]  /*6160*/  F2FP.F16.F32.PACK_AB R19, R27, R22 ;  /* 0x000000161b13723e */ /* 0x000fe200000000ff */
[C---:B------:R-:W-:Y:S01]  /*6170*/  FFMA R29, R49.reuse, R3, R29 ;  /* 0x00000003311d7223 */ /* 0x040fe2000000001d */
[C---:B------:R-:W-:Y:S01]  /*6180*/  FFMA R30, R49.reuse, R4, R30 ;  /* 0x00000004311e7223 */ /* 0x040fe2000000001e */
[----:B------:R-:W-:Y:S01]  /*6190*/  FFMA R35, R49, R5, R35 ;  /* 0x0000000531237223 */ /* 0x000fe20000000023 */
[----:B------:R-:W-:Y:S01]  /*61a0*/  F2FP.F16.F32.PACK_AB R24, R25, R24 ;  /* 0x000000181918723e */ /* 0x000fe200000000ff */
[----:B------:R1:W-:Y:S01]  /*61b0*/  STS.128 [R98+0x20], R16 ;  /* 0x0000201062007388 */ /* 0x0003e20000000c00 */
[----:B------:R-:W-:Y:S02]  /*61c0*/  F2FP.F16.F32.PACK_AB R25, R31, R26 ;  /* 0x0000001a1f19723e */ /* 0x000fe400000000ff */
[----:B------:R-:W-:Y:S02]  /*61d0*/  F2FP.F16.F32.PACK_AB R26, R29, R28 ;  /* 0x0000001c1d1a723e */ /* 0x000fe400000000ff */
[----:B------:R-:W-:Y:S05]  /*61e0*/  F2FP.F16.F32.PACK_AB R27, R35, R30 ;  /* 0x0000001e231b723e */ /* 0x000fea00000000ff */
[----:B------:R1:W-:Y:S01]  /*61f0*/  STS.128 [R106+0x30], R24 ;  /* 0x000030186a007388 */ /* 0x0003e20000000c00 */
[----:B------:R-:W-:Y:S01]  /*6200*/  @!PT LDS RZ, [RZ] ;  /* 0x00000000fffff984 */ /* 0x000fe20000000800 */
[----:B------:R-:W-:Y:S01]  /*6210*/  @!PT LDS RZ, [RZ] ;  /* 0x00000000fffff984 */ /* 0x000fe20000000800 */
[----:B------:R-:W-:Y:S01]  /*6220*/  @!PT LDS RZ, [RZ] ;  /* 0x00000000fffff984 */ /* 0x000fe20000000800 */
[----:B------:R-:W-:Y:S01]  /*6230*/  @!PT LDS RZ, [RZ] ;  /* 0x00000000fffff984 */ /* 0x000fe20000000800 */
[----:B------:R2:W-:Y:S07]  /*6240*/  MEMBAR.ALL.CTA ;  /* 0x0000000000007992 */ /* 0x0005ee0000008000 */
[----:B--2---:R-:W2:Y:S02]  /*6250*/  FENCE.VIEW.ASYNC.S ;  /* 0x00000000000073c6 */ /* 0x004ea40000000000 */
[----:B--2---:R-:W-:Y:S06]  /*6260*/  BAR.SYNC.DEFER_BLOCKING 0x1, 0x80 ;  /* 0x0042000000007b1d */ /* 0x004fec0000010000 */
[----:B------:R-:W-:Y:S05]  /*6270*/  @P0 BRA `(.L_x_97) ;  /* 0x0000000000280947 */ /* 0x000fea0003800000 */
[----:B------:R-:W-:Y:S02]  /*6280*/  UIADD3 UR4, UPT, UPT, UR48, 0x200, URZ ;  /* 0x0000020030047890 */ /* 0x000fe4000fffe0ff */
[----:B------:R-:W-:Y:S01]  /*6290*/  UIADD3 UR6, UP0, UPT, UR52, 0x680, URZ ;  /* 0x0000068034067890 */ /* 0x000fe2000ff1e0ff */
[----:B------:R-:W-:Y:S03]  /*62a0*/  UMOV UR43, UR36 ;  /* 0x00000024002b7c82 */ /* 0x000fe60008000000 */
[----:B------:R-:W-:Y:S01]  /*62b0*/  MOV R93, UR4 ;  /* 0x00000004005d7c02 */ /* 0x000fe20008000f00 */
[----:B------:R-:W-:Y:S03]  /*62c0*/  UIADD3.X UR7, UPT, UPT, URZ, UR53, URZ, UP0, !UPT ;  /* 0x00000035ff077290 */ /* 0x000fe600087fe4ff */
[----:B------:R-:W-:Y:S11]  /*62d0*/  R2UR UR40, R93 ;  /* 0x000000005d2872ca */ /* 0x000ff600000e0000 */
[----:B------:R-:W-:Y:S02]  /*62e0*/  @!UPT UIADD3 URZ, UPT, UPT, URZ, URZ, URZ ;  /* 0x000000fffffff290 */ /* 0x000fe4000fffe0ff */
[----:B------:R2:W-:Y:S01]  /*62f0*/  UTMASTG.3D [UR40], [UR6] ;  /* 0x00000028060073b5 */ /* 0x0005e20008010000 */
[----:B------:R0:W-:Y:S01]  /*6300*/  UTMACMDFLUSH ;  /* 0x00000000000079b7 */ /* 0x0001e20000000000 */
[----:B--2---:R-:W-:Y:S04]  /*6310*/  DEPBAR.LE SB0, 0x1 ;  /* 0x000080400000791a */ /* 0x004fe80000000000 */
.L_x_97:
[----:B------:R-:W-:Y:S05]  /*6320*/  BSYNC.RECONVERGENT B0 ;  /* 0x0000000000007941 */ /* 0x000fea0003800200 */
.L_x_96:
[----:B------:R-:W-:Y:S01]  /*6330*/  BAR.SYNC.DEFER_BLOCKING 0x1, 0x80 ;  /* 0x0042000000007b1d */ /* 0x000fe20000010000 */
[----:B------:R-:W-:Y:S01]  /*6340*/  ISETP.NE.AND P1, PT, R107, RZ, PT ;  /* 0x000000ff6b00720c */ /* 0x000fe20003f25270 */
[----:B------:R-:W-:Y:S01]  /*6350*/  UISETP.NE.AND UP0, UPT, UR49, URZ, UPT ;  /* 0x000000ff3100728c */ /* 0x000fe2000bf05270 */
[----:B------:R-:W-:Y:S11]  /*6360*/  LEA R2, R65, UR48, 0x3 ;  /* 0x0000003041027c11 */ /* 0x000ff6000f8e18ff */
[----:B------:R-:W-:Y:S01]  /*6370*/  @P1 SHF.L.U32 R3, R97, 0x1f, RZ ;  /* 0x0000001f61031819 */ /* 0x000fe200000006ff */
[----:B------:R-:W-:Y:S06]  /*6380*/  BRA.U !UP0, `(.L_x_98) ;  /* 0x0000000108247547 */ /* 0x000fec000b800000 */
[----:B------:R-:W-:Y:S01]  /*6390*/  IMAD.U32 R4, RZ, RZ, UR51 ;  /* 0x00000033ff047e24 */ /* 0x000fe2000f8e00ff */
[----:B------:R-:W-:Y:S01]  /*63a0*/  MOV R0, UR37 ;  /* 0x0000002500007c02 */ /* 0x000fe20008000f00 */
[----:B------:R-:W-:Y:S03]  /*63b0*/  UIADD3 UR51, UPT, UPT, UR51, 0x1, URZ ;  /* 0x0000000133337890 */ /* 0x000fe6000fffe0ff */
[----:B------:R-:W-:Y:S01]  /*63c0*/  @P1 LEA R4, R4, UR48, 0x3 ;  /* 0x0000003004041c11 */ /* 0x000fe2000f8e18ff */
[----:B------:R-:W-:Y:S04]  /*63d0*/  UISETP.NE.AND UP0, UPT, UR51, 0x4, UPT ;  /* 0x000000043300788c */ /* 0x000fe8000bf05270 */
[----:B------:R-:W-:Y:S01]  /*63e0*/  @P1 VIADD R4, R4, 0x40 ;  /* 0x0000004004041836 */ /* 0x000fe20000000000 */
[----:B------:R-:W-:Y:S04]  /*63f0*/  USEL UR51, UR51, URZ, UP0 ;  /* 0x000000ff33337287 */ /* 0x000fe80008000000 */
[----:B------:R-:W-:Y:S04]  /*6400*/  @P1 PRMT R0, R0, 0x654, R4 ;  /* 0x0000065400001816 */ /* 0x000fe80000000004 */
[----:B------:R2:W-:Y:S04]  /*6410*/  @P1 SYNCS.ARRIVE.TRANS64.RED.A1T0 RZ, [R0+URZ], RZ ;  /* 0x000000ff00ff19a7 */ /* 0x0005e800081004ff */
.L_x_98:
[----:B------:R-:W4:Y:S01]  /*6420*/  @P1 SYNCS.PHASECHK.TRANS64.TRYWAIT P0, [R2+URZ+0x20], R3 ;  /* 0x00002003020015a7 */ /* 0x000f2200080011ff */
[----:B------:R-:W-:Y:S01]  /*6430*/  BSSY B1, `(.L_x_99) ;  /* 0x0000016000017945 */ /* 0x000fe20003800000 */
[----:B----4-:R-:W-:Y:S03]  /*6440*/  @P1 SEL R66, RZ, 0x1, !P0 ;  /* 0x00000001ff421807 */ /* 0x010fe60004000000 */
[----:B------:R-:W-:Y:S05]  /*6450*/  @!P1 BRA `(.L_x_100) ;  /* 0x00000000004c9947 */ /* 0x000fea0003800000 */
[----:B------:R-:W-:Y:S01]  /*6460*/  ISETP.NE.AND P0, PT, R66, RZ, PT ;  /* 0x000000ff4200720c */ /* 0x000fe20003f05270 */
[----:B------:R-:W-:Y:S01]  /*6470*/  BSSY B0, `(.L_x_101) ;  /* 0x000000b000007945 */ /* 0x000fe20003800000 */
[----:B------:R-:W-:Y:S11]  /*6480*/  ISETP.NE.AND P1, PT, R67, RZ, PT ;  /* 0x000000ff4300720c */ /* 0x000ff60003f25270 */
[----:B------:R-:W-:Y:S02]  /*6490*/  @!UPT UIADD3 URZ, UPT, UPT, URZ, URZ, URZ ;  /* 0x000000fffffff290 */ /* 0x000fe4000fffe0ff */
[C---:B------:R-:W-:Y:S01]  /*64a0*/  @P1 IMAD R6, R65.reuse, 0x2000, R100 ;  /* 0x0000200041061824 */ /* 0x040fe200078e0264 */
[C---:B------:R-:W-:Y:S01]  /*64b0*/  @P1 LEA R4, R65.reuse, R98, 0xd ;  /* 0x0000006241041211 */ /* 0x040fe200078e68ff */
[C---:B------:R-:W-:Y:S02]  /*64c0*/  @P1 IMAD R5, R65.reuse, 0x2000, R99 ;  /* 0x0000200041051824 */ /* 0x040fe400078e0263 */
[----:B------:R-:W-:Y:S01]  /*64d0*/  @P1 IMAD R3, R65, 0x2000, R106 ;  /* 0x0000200041031824 */ /* 0x000fe200078e026a */
[----:B------:R-:W-:Y:S06]  /*64e0*/  @P0 BRA `(.L_x_102) ;  /* 0x00000000000c0947 */ /* 0x000fec0003800000 */
[----:B--2---:R-:W-:Y:S04]  /*64f0*/  SHF.L.U32 R0, R97, 0x1f, RZ ;  /* 0x0000001f61007819 */ /* 0x004fe800000006ff */
[----:B------:R-:W2:Y:S02]  /*6500*/  SYNCS.PHASECHK.TRANS64.TRYWAIT P0, [R2+URZ+0x20], R0 ;  /* 0x00002000020075a7 */ /* 0x000ea400080011ff */
[----:B--2---:R-:W-:Y:S05]  /*6510*/  @!P0 BRA `(.L_x_103) ;  /* 0x0000003000348947 */ /* 0x004fea0003800000 */
.L_x_102:
[----:B------:R-:W-:Y:S05]  /*6520*/  BSYNC B0 ;  /* 0x0000000000007941 */ /* 0x000fea0003800000 */
.L_x_101:
[----:B------:R-:W-:Y:S02]  /*6530*/  ISETP.NE.AND P0, PT, R67, RZ, PT ;  /* 0x000000ff4300720c */ /* 0x000fe40003f05270 */
[----:B------:R-:W-:Y:S11]  /*6540*/  IADD3 R65, PT, PT, R65, 0x1, RZ ;  /* 0x0000000141417810 */ /* 0x000ff60007ffe0ff */
[----:B------:R4:W1:Y:S04]  /*6550*/  @P0 LDS.128 R56, [R6] ;  /* 0x0000000006380984 */ /* 0x0008680000000c00 */
[----:B------:R4:W1:Y:S04]  /*6560*/  @P0 LDS.128 R60, [R5+0x10] ;  /* 0x00001000053c0984 */ /* 0x0008680000000c00 */
[----:B------:R4:W1:Y:S04]  /*6570*/  @P0 LDS.128 R68, [R4+0x20] ;  /* 0x0000200004440984 */ /* 0x0008680000000c00 */
[----:B------:R4:W1:Y:S02]  /*6580*/  @P0 LDS.128 R76, [R3+0x30] ;  /* 0x00003000034c0984 */ /* 0x0008640000000c00 */
.L_x_100:
[----:B------:R-:W-:Y:S05]  /*6590*/  BSYNC B1 ;  /* 0x0000000000017941 */ /* 0x000fea0003800000 */
.L_x_99:
[----:B--2---:R-:W-:Y:S05]  /*65a0*/  VIADD R0, R48, 0x20 ;  /* 0x0000002030007836 */ /* 0x004fea0000000000 */
[----:B------:R-:W-:Y:S04]  /*65b0*/  SHF.R.U32.HI R0, RZ, 0x15, R0 ;  /* 0x00000015ff007819 */ /* 0x000fe80000011600 */
[----:B------:R-:W-:Y:S11]  /*65c0*/  LOP3.LUT P0, RZ, R0, 0x3, R92, 0x48, !PT ;  /* 0x0000000300ff7812 */ /* 0x000ff6000780485c */
[----:B------:R-:W-:Y:S02]  /*65d0*/  @!UPT UIADD3 URZ, UPT, UPT, URZ, URZ, URZ ;  /* 0x000000fffffff290 */ /* 0x000fe4000fffe0ff */
[----:B------:R-:W-:Y:S05]  /*65e0*/  @!P0 BRA `(.L_x_104) ;  /* 0x0000000000408947 */ /* 0x000fea0003800000 */
[----:B------:R-:W2:Y:S01]  /*65f0*/  LDCU.64 UR8, c[0x4][0x70] ;  /* 0x01000e00ff0877ac */ /* 0x000ea20008000a00 */
[----:B----4-:R-:W-:Y:S01]  /*6600*/  MOV R3, 0x0 ;  /* 0x0000000000037802 */ /* 0x010fe20000000f00 */
[----:B------:R-:W-:Y:S02]  /*6610*/  HFMA2 R12, -RZ, RZ, 0, 5.9604644775390625e-08 ;  /* 0x00000001ff0c7431 */ /* 0x000fe400000001ff */
[----:B-1----:R-:W-:Y:S02]  /*6620*/  IMAD.MOV.U32 R8, RZ, RZ, 0x192 ;  /* 0x00000192ff087424 */ /* 0x002fe400078e00ff */
[----:B------:R-:W-:Y:S01]  /*6630*/  IMAD.MOV.U32 R13, RZ, RZ, RZ ;  /* 0x000000ffff0d7224 */ /* 0x000fe200078e00ff */
[----:B------:R-:W1:Y:S01]  /*6640*/  LDCU.64 UR6, c[0x4][0x78] ;  /* 0x01000f00ff0677ac */ /* 0x000e620008000a00 */
[----:B------:R-:W4:Y:S01]  /*6650*/  LDC.64 R2, c[0x4][R3] ;  /* 0x0100000003027b82 */ /* 0x000f220000000a00 */
[----:B------:R-:W5:Y:S01]  /*6660*/  LDCU.64 UR4, c[0x4][0x10] ;  /* 0x01000200ff0477ac */ /* 0x000f620008000a00 */
[----:B--2---:R-:W-:Y:S01]  /*6670*/  MOV R5, UR9 ;  /* 0x0000000900057c02 */ /* 0x004fe20008000f00 */
[----:B------:R-:W-:Y:S01]  /*6680*/  IMAD.U32 R4, RZ, RZ, UR8 ;  /* 0x00000008ff047e24 */ /* 0x000fe2000f8e00ff */
[----:B-1----:R-:W-:Y:S01]  /*6690*/  MOV R7, UR7 ;  /* 0x0000000700077c02 */ /* 0x002fe20008000f00 */
[----:B------:R-:W-:Y:S01]  /*66a0*/  IMAD.U32 R6, RZ, RZ, UR6 ;  /* 0x00000006ff067e24 */ /* 0x000fe2000f8e00ff */
[----:B-----5:R-:W-:Y:S01]  /*66b0*/  MOV R11, UR5 ;  /* 0x00000005000b7c02 */ /* 0x020fe20008000f00 */
[----:B------:R-:W-:Y:S02]  /*66c0*/  IMAD.U32 R10, RZ, RZ, UR4 ;  /* 0x00000004ff0a7e24 */ /* 0x000fe4000f8e00ff */
[----:B------:R-:W-:Y:S07]  /*66d0*/  LEPC R20, `(.L_x_104) ;  /* 0x000000001014794e */ /* 0x000fee0000000000 */
[----:B---34-:R-:W-:Y:S05]  /*66e0*/  CALL.ABS.NOINC R2 ;  /* 0x0000000002007343 */ /* 0x018fea0003c00000 */
.L_x_104:
[----:B------:R-:W-:Y:S05]  /*66f0*/  WARPSYNC.ALL ;  /* 0x0000000000007948 */ /* 0x000fea0003800000 */
[----:B------:R-:W-:Y:S01]  /*6700*/  R2UR UR4, R48 ;  /* 0x00000000300472ca */ /* 0x000fe200000e0000 */
[--C-:B-1--4-:R-:W-:Y:S01]  /*6710*/  HADD2.F32 R3, -RZ, R56.reuse.H0_H0 ;  /* 0x20000038ff037230 */ /* 0x112fe20000004100 */
[----:B------:R-:W-:Y:S01]  /*6720*/  ISETP.NE.AND P6, PT, R107, RZ, PT ;  /* 0x000000ff6b00720c */ /* 0x000fe20003fc5270 */
[--C-:B------:R-:W-:Y:S01]  /*6730*/  HADD2.F32 R51, -RZ, R57.reuse.H1_H1 ;  /* 0x30000039ff337230 */ /* 0x100fe20000004100 */
[----:B------:R-:W-:Y:S01]  /*6740*/  MOV R50, UR51 ;  /* 0x0000003300327c02 */ /* 0x000fe20008000f00 */
[----:B------:R-:W-:Y:S01]  /*6750*/  BSSY.RECONVERGENT B0, `(.L_x_105) ;  /* 0x000008c000007945 */ /* 0x000fe20003800200 */
[----:B------:R-:W-:Y:S02]  /*6760*/  MOV R72, UR37 ;  /* 0x0000002500487c02 */ /* 0x000fe40008000f00 */
[----:B------:R-:W-:Y:S05]  /*6770*/  ISETP.NE.AND P0, PT, R102, RZ, PT ;  /* 0x000000ff6600720c */ /* 0x000fea0003f05270 */
[----:B------:R-:W1:Y:S02]  /*6780*/  LDTM.x32 R4, tmem[UR4+0x20] ;  /* 0x00002004000479ee */ /* 0x000e6400082c0000 */
[----:B------:R-:W-:Y:S04]  /*6790*/  @P6 LEA R50, R50, UR48, 0x3 ;  /* 0x0000003032326c11 */ /* 0x000fe8000f8e18ff */
[----:B------:R-:W-:Y:S04]  /*67a0*/  @P6 IADD3 R50, PT, PT, R50, 0x40, RZ ;  /* 0x0000004032326810 */ /* 0x000fe80007ffe0ff */
[----:B------:R-:W-:Y:S01]  /*67b0*/  @P6 PRMT R72, R72, 0x654, R50 ;  /* 0x0000065448486816 */ /* 0x000fe20000000032 */
[----:B------:R-:W-:Y:S02]  /*67c0*/  HADD2.F32 R50, -RZ, R57.H0_H0 ;  /* 0x20000039ff327230 */ /* 0x000fe40000004100 */
[C---:B-1----:R-:W-:Y:S01]  /*67d0*/  FMUL R0, R47.reuse, R4 ;  /* 0x000000042f007220 */ /* 0x042fe20000400000 */
[----:B------:R-:W-:Y:S02]  /*67e0*/  HADD2.F32 R4, -RZ, R56.H1_H1 ;  /* 0x30000038ff047230 */ /* 0x000fe40000004100 */
[C---:B------:R-:W-:Y:S01]  /*67f0*/  FMUL R2, R47.reuse, R5 ;  /* 0x000000052f027220 */ /* 0x040fe20000400000 */
[----:B------:R-:W-:Y:S01]  /*6800*/  FMUL R7, R47, R7 ;  /* 0x000000072f077220 */ /* 0x000fe20000400000 */
[----:B------:R-:W-:Y:S01]  /*6810*/  FFMA R0, R49, R3, R0 ;  /* 0x0000000331007223 */ /* 0x000fe20000000000 */
[----:B------:R-:W-:Y:S01]  /*6820*/  FMUL R3, R47, R6 ;  /* 0x000000062f037220 */ /* 0x000fe20000400000 */
[----:B------:R-:W-:Y:S01]  /*6830*/  FFMA R2, R49, R4, R2 ;  /* 0x0000000431027223 */ /* 0x000fe20000000002 */
[C---:B------:R-:W-:Y:S01]  /*6840*/  FMUL R4, R47.reuse, R8 ;  /* 0x000000082f047220 */ /* 0x040fe20000400000 */
[----:B------:R-:W-:Y:S01]  /*6850*/  FMUL R8, R47, R12 ;  /* 0x0000000c2f087220 */ /* 0x000fe20000400000 */
[----:B------:R-:W-:Y:S01]  /*6860*/  FFMA R3, R49, R50, R3 ;  /* 0x0000003231037223 */ /* 0x000fe20000000003 */
[C---:B------:R-:W-:Y:S01]  /*6870*/  FMUL R12, R47.reuse, R16 ;  /* 0x000000102f0c7220 */ /* 0x040fe20000400000 */
[C---:B------:R-:W-:Y:S01]  /*6880*/  FMUL R16, R47.reuse, R20 ;  /* 0x000000142f107220 */ /* 0x040fe20000400000 */
[C---:B------:R-:W-:Y:S01]  /*6890*/  FMUL R20, R47.reuse, R24 ;  /* 0x000000182f147220 */ /* 0x040fe20000400000 */
[C---:B------:R-:W-:Y:S01]  /*68a0*/  FMUL R24, R47.reuse, R28 ;  /* 0x0000001c2f187220 */ /* 0x040fe20000400000 */
[C---:B------:R-:W-:Y:S01]  /*68b0*/  FMUL R28, R47.reuse, R32 ;  /* 0x000000202f1c7220 */ /* 0x040fe20000400000 */
[--C-:B------:R-:W-:Y:S01]  /*68c0*/  HADD2.F32 R32, -RZ, R58.reuse.H0_H0 ;  /* 0x2000003aff207230 */ /* 0x100fe20000004100 */
[----:B------:R-:W-:Y:S01]  /*68d0*/  F2FP.F16.F32.PACK_AB R52, R2, R0 ;  /* 0x000000000234723e */ /* 0x000fe200000000ff */
[----:B------:R-:W-:Y:S02]  /*68e0*/  HADD2.F32 R0, -RZ, R58.H1_H1 ;  /* 0x3000003aff007230 */ /* 0x000fe40000004100 */
[----:B------:R-:W-:Y:S01]  /*68f0*/  FMUL R5, R47, R9 ;  /* 0x000000092f057220 */ /* 0x000fe20000400000 */
[--C-:B------:R-:W-:Y:S02]  /*6900*/  HADD2.F32 R2, -RZ, R59.reuse.H0_H0 ;  /* 0x2000003bff027230 */ /* 0x100fe40000004100 */
[C---:B------:R-:W-:Y:S01]  /*6910*/  FFMA R7, R49.reuse, R51, R7 ;  /* 0x0000003331077223 */ /* 0x040fe20000000007 */
[C---:B------:R-:W-:Y:S01]  /*6920*/  FFMA R4, R49.reuse, R32, R4 ;  /* 0x0000002031047223 */ /* 0x040fe20000000004 */
[----:B------:R-:W-:Y:S02]  /*6930*/  HADD2.F32 R32, -RZ, R59.H1_H1 ;  /* 0x3000003bff207230 */ /* 0x000fe40000004100 */
[----:B------:R-:W-:Y:S01]  /*6940*/  FFMA R5, R49, R0, R5 ;  /* 0x0000000031057223 */ /* 0x000fe20000000005 */
[--C-:B------:R-:W-:Y:S01]  /*6950*/  HADD2.F32 R0, -RZ, R60.reuse.H0_H0 ;  /* 0x2000003cff007230 */ /* 0x100fe20000004100 */
[----:B------:R-:W-:Y:S01]  /*6960*/  F2FP.F16.F32.PACK_AB R53, R7, R3 ;  /* 0x000000030735723e */ /* 0x000fe200000000ff */
[----:B------:R-:W-:Y:S01]  /*6970*/  FMUL R6, R47, R10 ;  /* 0x0000000a2f067220 */ /* 0x000fe20000400000 */
[--C-:B------:R-:W-:Y:S01]  /*6980*/  HADD2.F32 R3, -RZ, R61.reuse.H0_H0 ;  /* 0x2000003dff037230 */ /* 0x100fe20000004100 */
[----:B------:R-:W-:Y:S01]  /*6990*/  F2FP.F16.F32.PACK_AB R54, R5, R4 ;  /* 0x000000040536723e */ /* 0x000fe200000000ff */
[----:B------:R-:W-:Y:S01]  /*69a0*/  FMUL R11, R47, R11 ;  /* 0x0000000b2f0b7220 */ /* 0x000fe20000400000 */
[----:B------:R-:W-:Y:S01]  /*69b0*/  FFMA R6, R49, R2, R6 ;  /* 0x0000000231067223 */ /* 0x000fe20000000006 */
[----:B------:R-:W-:Y:S02]  /*69c0*/  HADD2.F32 R2, -RZ, R60.H1_H1 ;  /* 0x3000003cff027230 */ /* 0x000fe40000004100 */
[----:B------:R-:W-:Y:S01]  /*69d0*/  FMUL R9, R47, R13 ;  /* 0x0000000d2f097220 */ /* 0x000fe20000400000 */
[C---:B------:R-:W-:Y:S01]  /*69e0*/  FFMA R11, R49.reuse, R32, R11 ;  /* 0x00000020310b7223 */ /* 0x040fe2000000000b */
[----:B------:R-:W-:Y:S01]  /*69f0*/  FFMA R8, R49, R0, R8 ;  /* 0x0000000031087223 */ /* 0x000fe20000000008 */
[C---:B------:R-:W-:Y:S01]  /*6a00*/  FMUL R10, R47.reuse, R14 ;  /* 0x0000000e2f0a7220 */ /* 0x040fe20000400000 */
[----:B------:R-:W-:Y:S02]  /*6a10*/  HADD2.F32 R0, -RZ, R61.H1_H1 ;  /* 0x3000003dff007230 */ /* 0x000fe40000004100 */
[----:B------:R-:W-:Y:S01]  /*6a20*/  FMUL R15, R47, R15 ;  /* 0x0000000f2f0f7220 */ /* 0x000fe20000400000 */
[C---:B------:R-:W-:Y:S01]  /*6a30*/  FFMA R9, R49.reuse, R2, R9 ;  /* 0x0000000231097223 */ /* 0x040fe20000000009 */
[C---:B------:R-:W-:Y:S01]  /*6a40*/  FFMA R10, R49.reuse, R3, R10 ;  /* 0x00000003310a7223 */ /* 0x040fe2000000000a */
[--C-:B------:R-:W-:Y:S02]  /*6a50*/  HADD2.F32 R2, -RZ, R62.reuse.H0_H0 ;  /* 0x2000003eff027230 */ /* 0x100fe40000004100 */
[----:B------:R-:W-:Y:S01]  /*6a60*/  FFMA R15, R49, R0, R15 ;  /* 0x00000000310f7223 */ /* 0x000fe2000000000f */
[----:B------:R-:W-:Y:S02]  /*6a70*/  HADD2.F32 R3, -RZ, R62.H1_H1 ;  /* 0x3000003eff037230 */ /* 0x000fe40000004100 */
[C---:B------:R-:W-:Y:S01]  /*6a80*/  FMUL R13, R47.reuse, R17 ;  /* 0x000000112f0d7220 */ /* 0x040fe20000400000 */
[--C-:B------:R-:W-:Y:S02]  /*6a90*/  HADD2.F32 R0, -RZ, R63.reuse.H0_H0 ;  /* 0x2000003fff007230 */ /* 0x100fe40000004100 */
[----:B------:R-:W-:Y:S01]  /*6aa0*/  FMUL R14, R47, R18 ;  /* 0x000000122f0e7220 */ /* 0x000fe20000400000 */
[C---:B------:R-:W-:Y:S01]  /*6ab0*/  FFMA R12, R49.reuse, R2, R12 ;  /* 0x00000002310c7223 */ /* 0x040fe2000000000c */
[C---:B------:R-:W-:Y:S01]  /*6ac0*/  FFMA R13, R49.reuse, R3, R13 ;  /* 0x00000003310d7223 */ /* 0x040fe2000000000d */
[----:B------:R-:W-:Y:S02]  /*6ad0*/  HADD2.F32 R2, -RZ, R63.H1_H1 ;  /* 0x3000003fff027230 */ /* 0x000fe40000004100 */
[----:B------:R-:W-:Y:S01]  /*6ae0*/  FFMA R14, R49, R0, R14 ;  /* 0x00000000310e7223 */ /* 0x000fe2000000000e */
[C---:B------:R-:W-:Y:S01]  /*6af0*/  FMUL R19, R47.reuse, R19 ;  /* 0x000000132f137220 */ /* 0x040fe20000400000 */
[--C-:B------:R-:W-:Y:S02]  /*6b00*/  HADD2.F32 R0, -RZ, R68.reuse.H0_H0 ;  /* 0x20000044ff007230 */ /* 0x100fe40000004100 */
[----:B------:R-:W-:Y:S01]  /*6b10*/  FMUL R17, R47, R21 ;  /* 0x000000152f117220 */ /* 0x000fe20000400000 */
[--C-:B------:R-:W-:Y:S02]  /*6b20*/  HADD2.F32 R3, -RZ, R69.reuse.H0_H0 ;  /* 0x20000045ff037230 */ /* 0x100fe40000004100 */
[C---:B------:R-:W-:Y:S01]  /*6b30*/  FFMA R19, R49.reuse, R2, R19 ;  /* 0x0000000231137223 */ /* 0x040fe20000000013 */
[----:B------:R-:W-:Y:S02]  /*6b40*/  HADD2.F32 R2, -RZ, R68.H1_H1 ;  /* 0x30000044ff027230 */ /* 0x000fe40000004100 */
        /* <DEDUP_REMOVED lines=9> */
[----:B------:R-:W-:Y:S01]  /*6be0*/  FMUL R21, R47, R25 ;  /* 0x000000192f157220 */ /* 0x000fe20000400000 */
[----:B------:R-:W-:Y:S01]  /*6bf0*/  F2FP.F16.F32.PACK_AB R55, R11, R6 ;  /* 0x000000060b37723e */ /* 0x000fe200000000ff */
[--C-:B------:R-:W-:Y:S02]  /*6c00*/  HADD2.F32 R3, -RZ, R71.reuse.H0_H0 ;  /* 0x20000047ff037230 */ /* 0x100fe40000004100 */
[----:B------:R-:W-:Y:S01]  /*6c10*/  FMUL R22, R47, R26 ;  /* 0x0000001a2f167220 */ /* 0x000fe20000400000 */
[C---:B------:R-:W-:Y:S01]  /*6c20*/  FFMA R20, R49.reuse, R2, R20 ;  /* 0x0000000231147223 */ /* 0x040fe20000000014 */
[C---:B------:R-:W-:Y:S01]  /*6c30*/  FFMA R21, R49.reuse, R0, R21 ;  /* 0x0000000031157223 */ /* 0x040fe20000000015 */
[----:B------:R1:W-:Y:S01]  /*6c40*/  STS.128 [R100+0x2000], R52 ;  /* 0x0020003464007388 */ /* 0x0003e20000000c00 */
[----:B------:R-:W-:Y:S02]  /*6c50*/  HADD2.F32 R0, -RZ, R71.H1_H1 ;  /* 0x30000047ff007230 */ /* 0x000fe40000004100 */
[----:B------:R-:W-:Y:S01]  /*6c60*/  FFMA R22, R49, R3, R22 ;  /* 0x0000000331167223 */ /* 0x000fe20000000016 */
[----:B------:R-:W-:Y:S01]  /*6c70*/  FMUL R27, R47, R27 ;  /* 0x0000001b2f1b7220 */ /* 0x000fe20000400000 */
[--C-:B------:R-:W-:Y:S01]  /*6c80*/  HADD2.F32 R2, -RZ, R76.reuse.H0_H0 ;  /* 0x2000004cff027230 */ /* 0x100fe20000004100 */
[----:B------:R-:W-:Y:S01]  /*6c90*/  F2FP.F16.F32.PACK_AB R8, R9, R8 ;  /* 0x000000080908723e */ /* 0x000fe200000000ff */
[----:B------:R-:W-:Y:S01]  /*6ca0*/  HADD2.F32 R3, -RZ, R76.H1_H1 ;  /* 0x3000004cff037230 */ /* 0x000fe20000004100 */
[----:B------:R-:W-:Y:S01]  /*6cb0*/  F2FP.F16.F32.PACK_AB R9, R15, R10 ;  /* 0x0000000a0f09723e */ /* 0x000fe200000000ff */
[----:B------:R-:W-:Y:S01]  /*6cc0*/  FMUL R25, R47, R29 ;  /* 0x0000001d2f197220 */ /* 0x000fe20000400000 */
[--C-:B------:R-:W-:Y:S01]  /*6cd0*/  HADD2.F32 R4, -RZ, R77.reuse.H0_H0 ;  /* 0x2000004dff047230 */ /* 0x100fe20000004100 */
[----:B------:R-:W-:Y:S01]  /*6ce0*/  F2FP.F16.F32.PACK_AB R10, R13, R12 ;  /* 0x0000000c0d0a723e */ /* 0x000fe200000000ff */
[----:B------:R-:W-:Y:S01]  /*6cf0*/  FMUL R26, R47, R30 ;  /* 0x0000001e2f1a7220 */ /* 0x000fe20000400000 */
[----:B------:R-:W-:Y:S01]  /*6d00*/  F2FP.F16.F32.PACK_AB R11, R19, R14 ;  /* 0x0000000e130b723e */ /* 0x000fe200000000ff */
[C---:B------:R-:W-:Y:S01]  /*6d10*/  FFMA R27, R49.reuse, R0, R27 ;  /* 0x00000000311b7223 */ /* 0x040fe2000000001b */
[C---:B------:R-:W-:Y:S01]  /*6d20*/  FFMA R24, R49.reuse, R2, R24 ;  /* 0x0000000231187223 */ /* 0x040fe20000000018 */
[----:B------:R-:W-:Y:S02]  /*6d30*/  HADD2.F32 R0, -RZ, R77.H1_H1 ;  /* 0x3000004dff007230 */ /* 0x000fe40000004100 */
[----:B------:R-:W-:Y:S01]  /*6d40*/  FFMA R25, R49, R3, R25 ;  /* 0x0000000331197223 */ /* 0x000fe20000000019 */
[----:B------:R1:W-:Y:S01]  /*6d50*/  STS.128 [R99+0x2010], R8 ;  /* 0x0020100863007388 */ /* 0x0003e20000000c00 */
[----:B------:R-:W-:Y:S01]  /*6d60*/  FMUL R31, R47, R31 ;  /* 0x0000001f2f1f7220 */ /* 0x000fe20000400000 */
[--C-:B------:R-:W-:Y:S02]  /*6d70*/  HADD2.F32 R2, -RZ, R78.reuse.H0_H0 ;  /* 0x2000004eff027230 */ /* 0x100fe40000004100 */
[----:B------:R-:W-:Y:S01]  /*6d80*/  FFMA R26, R49, R4, R26 ;  /* 0x00000004311a7223 */ /* 0x000fe2000000001a */
[----:B------:R-:W-:Y:S02]  /*6d90*/  HADD2.F32 R3, -RZ, R78.H1_H1 ;  /* 0x3000004eff037230 */ /* 0x000fe40000004100 */
[----:B------:R-:W-:Y:S01]  /*6da0*/  FMUL R29, R47, R33 ;  /* 0x000000212f1d7220 */ /* 0x000fe20000400000 */
[--C-:B------:R-:W-:Y:S01]  /*6db0*/  HADD2.F32 R4, -RZ, R79.reuse.H0_H0 ;  /* 0x2000004fff047230 */ /* 0x100fe20000004100 */
[----:B------:R-:W-:Y:S01]  /*6dc0*/  F2FP.F16.F32.PACK_AB R16, R17, R16 ;  /* 0x000000101110723e */ /* 0x000fe200000000ff */
[----:B------:R-:W-:Y:S01]  /*6dd0*/  FMUL R30, R47, R34 ;  /* 0x000000222f1e7220 */ /* 0x000fe20000400000 */
        /* <DEDUP_REMOVED lines=14> */
[----:B------:R-:W-:Y:S02]  /*6ec0*/  F2FP.F16.F32.PACK_AB R27, R35, R30 ;  /* 0x0000001e231b723e */ /* 0x000fe400000000ff */
[----:B------:R-:W-:Y:S02]  /*6ed0*/  LEA R0, R65, UR48, 0x3 ;  /* 0x0000003041007c11 */ /* 0x000fe4000f8e18ff */
[----:B------:R-:W-:Y:S01]  /*6ee0*/  @P6 SHF.L.U32 R2, R97, 0x1f, RZ ;  /* 0x0000001f61026819 */ /* 0x000fe200000006ff */
        /* <DEDUP_REMOVED lines=9> */
[----:B------:R-:W-:Y:S02]  /*6f80*/  UIADD3 UR8, UP0, UPT, UR52, 0x680, URZ ;  /* 0x0000068034087890 */ /* 0x000fe4000ff1e0ff */
[----:B------:R-:W-:Y:S02]  /*6f90*/  UIADD3 UR5, UPT, UPT, UR41, 0x20, URZ ;  /* 0x0000002029057890 */ /* 0x000fe4000fffe0ff */
[----:B------:R-:W-:Y:S02]  /*6fa0*/  UIADD3 UR4, UPT, UPT, UR48, 0x2200, URZ ;  /* 0x0000220030047890 */ /* 0x000fe4000fffe0ff */
[----:B------:R-:W-:Y:S01]  /*6fb0*/  UIADD3.X UR9, UPT, UPT, URZ, UR53, URZ, UP0, !UPT ;  /* 0x00000035ff097290 */ /* 0x000fe200087fe4ff */
[----:B------:R-:W-:Y:S01]  /*6fc0*/  UMOV UR6, UR42 ;  /* 0x0000002a00067c82 */ /* 0x000fe20008000000 */
[----:B------:R-:W-:Y:S07]  /*6fd0*/  UMOV UR7, UR36 ;  /* 0x0000002400077c82 */ /* 0x000fee0008000000 */
[----:B------:R2:W-:Y:S01]  /*6fe0*/  UTMASTG.3D [UR4], [UR8] ;  /* 0x00000004080073b5 */ /* 0x0005e20008010000 */
[----:B------:R0:W-:Y:S01]  /*6ff0*/  UTMACMDFLUSH ;  /* 0x00000000000079b7 */ /* 0x0001e20000000000 */
[----:B--2---:R-:W-:Y:S04]  /*7000*/  DEPBAR.LE SB0, 0x1 ;  /* 0x000080400000791a */ /* 0x004fe80000000000 */
.L_x_106:
[----:B------:R-:W-:Y:S05]  /*7010*/  BSYNC.RECONVERGENT B0 ;  /* 0x0000000000007941 */ /* 0x000fea0003800200 */
.L_x_105:
[----:B------:R-:W-:Y:S01]  /*7020*/  BAR.SYNC.DEFER_BLOCKING 0x1, 0x80 ;  /* 0x0042000000007b1d */ /* 0x000fe20000010000 */
[----:B------:R-:W-:Y:S04]  /*7030*/  UIADD3 UR40, UPT, UPT, UR51, 0x1, URZ ;  /* 0x0000000133287890 */ /* 0x000fe8000fffe0ff */
[----:B------:R-:W-:Y:S04]  /*7040*/  UISETP.NE.AND UP0, UPT, UR40, 0x4, UPT ;  /* 0x000000042800788c */ /* 0x000fe8000bf05270 */
[----:B------:R-:W-:Y:S01]  /*7050*/  USEL UR40, UR40, URZ, UP0 ;  /* 0x000000ff28287287 */ /* 0x000fe20008000000 */
[----:B------:R2:W-:Y:S01]  /*7060*/  @P6 SYNCS.ARRIVE.TRANS64.RED.A1T0 RZ, [R72+URZ], RZ ;  /* 0x000000ff48ff69a7 */ /* 0x0005e200081004ff */
[----:B------:R-:W-:Y:S01]  /*7070*/  BSSY B1, `(.L_x_107) ;  /* 0x0000017000017945 */ /* 0x000fe20003800000 */
[----:B------:R-:W4:Y:S02]  /*7080*/  @P6 SYNCS.PHASECHK.TRANS64.TRYWAIT P0, [R0+URZ+0x20], R2 ;  /* 0x00002002000065a7 */ /* 0x000f2400080011ff */
[----:B----4-:R-:W-:Y:S01]  /*7090*/  @P6 SEL R66, RZ, 0x1, !P0 ;  /* 0x00000001ff426807 */ /* 0x010fe20004000000 */
[----:B--2---:R-:W-:Y:S06]  /*70a0*/  @!P6 BRA `(.L_x_108) ;  /* 0x00000000004ce947 */ /* 0x004fec0003800000 */
        /* <DEDUP_REMOVED lines=9> */
[----:B------:R-:W-:Y:S04]  /*7140*/  SHF.L.U32 R6, R97, 0x1f, RZ ;  /* 0x0000001f61067819 */ /* 0x000fe800000006ff */
[----:B------:R-:W2:Y:S02]  /*7150*/  SYNCS.PHASECHK.TRANS64.TRYWAIT P0, [R0+URZ+0x20], R6 ;  /* 0x00002006000075a7 */ /* 0x000ea400080011ff */
[----:B--2---:R-:W-:Y:S05]  /*7160*/  @!P0 BRA `(.L_x_111) ;  /* 0x0000002400348947 */ /* 0x004fea0003800000 */
.L_x_110:
[----:B------:R-:W-:Y:S05]  /*7170*/  BSYNC B0 ;  /* 0x0000000000007941 */ /* 0x000fea0003800000 */
.L_x_109:
[----:B------:R-:W-:Y:S02]  /*7180*/  ISETP.NE.AND P0, PT, R67, RZ, PT ;  /* 0x000000ff4300720c */ /* 0x000fe40003f05270 */
[----:B------:R-:W-:Y:S11]  /*7190*/  IADD3 R65, PT, PT, R65, 0x1, RZ ;  /* 0x0000000141417810 */ /* 0x000ff60007ffe0ff */
[----:B------:R4:W1:Y:S04]  /*71a0*/  @P0 LDS.128 R56, [R5] ;  /* 0x0000000005380984 */ /* 0x0008680000000c00 */
[----:B------:R4:W1:Y:S04]  /*71b0*/  @P0 LDS.128 R60, [R4+0x10] ;  /* 0x00001000043c0984 */ /* 0x0008680000000c00 */
[----:B------:R4:W1:Y:S04]  /*71c0*/  @P0 LDS.128 R68, [R3+0x20] ;  /* 0x0000200003440984 */ /* 0x0008680000000c00 */
[----:B------:R4:W1:Y:S02]  /*71d0*/  @P0 LDS.128 R76, [R2+0x30] ;  /* 0x00003000024c0984 */ /* 0x0008640000000c00 */
.L_x_108:
[----:B------:R-:W-:Y:S05]  /*71e0*/  BSYNC B1 ;  /* 0x0000000000017941 */ /* 0x000fea0003800000 */
.L_x_107:
        /* <DEDUP_REMOVED lines=21> */
.L_x_112:
        /* <DEDUP_REMOVED lines=146> */
.L_x_114:
[----:B------:R-:W-:Y:S05]  /*7c60*/  BSYNC.RECONVERGENT B0 ;  /* 0x0000000000007941 */ /* 0x000fea0003800200 */
.L_x_113:
        /* <DEDUP_REMOVED lines=21> */
.L_x_118:
[----:B------:R-:W-:Y:S05]  /*7dc0*/  BSYNC B0 ;  /* 0x0000000000007941 */ /* 0x000fea0003800000 */
.L_x_117:
[----:B------:R-:W-:Y:S11]  /*7dd0*/  ISETP.NE.AND P0, PT, R67, RZ, PT ;  /* 0x000000ff4300720c */ /* 0x000ff60003f05270 */
[----:B------:R-:W-:Y:S02]  /*7de0*/  @!UPT UIADD3 URZ, UPT, UPT, URZ, URZ, URZ ;  /* 0x000000fffffff290 */ /* 0x000fe4000fffe0ff */
[----:B------:R4:W1:Y:S04]  /*7df0*/  @P0 LDS.128 R56, [R4] ;  /* 0x0000000004380984 */ /* 0x0008680000000c00 */
[----:B------:R4:W1:Y:S04]  /*7e00*/  @P0 LDS.128 R60, [R3+0x10] ;  /* 0x00001000033c0984 */ /* 0x0008680000000c00 */
[----:B------:R4:W1:Y:S04]  /*7e10*/  @P0 LDS.128 R68, [R2+0x20] ;  /* 0x0000200002440984 */ /* 0x0008680000000c00 */
[----:B------:R4:W1:Y:S02]  /*7e20*/  @P0 LDS.128 R76, [R65+0x30] ;  /* 0x00003000414c0984 */ /* 0x0008640000000c00 */
.L_x_116:
[----:B------:R-:W-:Y:S05]  /*7e30*/  BSYNC B1 ;  /* 0x0000000000017941 */ /* 0x000fea0003800000 */
.L_x_115:
        /* <DEDUP_REMOVED lines=21> */
.L_x_120:
[----:B------:R-:W-:Y:S01]  /*7f90*/  ISETP.NE.AND P0, PT, R102, RZ, PT ;  /* 0x000000ff6600720c */ /* 0x000fe20003f05270 */
[----:B------:R-:W-:Y:S05]  /*7fa0*/  WARPSYNC.ALL ;  /* 0x0000000000007948 */ /* 0x000fea0003800000 */
[----:B------:R-:W-:Y:S01]  /*7fb0*/  R2UR UR4, R48 ;  /* 0x00000000300472ca */ /* 0x000fe200000e0000 */
[--C-:B-1----:R-:W-:Y:S01]  /*7fc0*/  HADD2.F32 R0, -RZ, R56.reuse.H0_H0 ;  /* 0x20000038ff007230 */ /* 0x102fe20000004100 */
[----:B------:R-:W-:Y:S01]  /*7fd0*/  R2UR UR5, R64 ;  /* 0x00000000400572ca */ /* 0x000fe200000e0000 */
[----:B----4-:R-:W-:Y:S01]  /*7fe0*/  HADD2.F32 R2, -RZ, R56.H1_H1 ;  /* 0x30000038ff027230 */ /* 0x010fe20000004100 */
[----:B------:R-:W-:Y:S01]  /*7ff0*/  BSSY.RECONVERGENT B0, `(.L_x_121) ;  /* 0x0000089000007945 */ /* 0x000fe20003800200 */
[--C-:B------:R-:W-:Y:S02]  /*8000*/  HADD2.F32 R3, -RZ, R57.reuse.H0_H0 ;  /* 0x20000039ff037230 */ /* 0x100fe40000004100 */
[----:B------:R-:W-:Y:S02]  /*8010*/  HADD2.F32 R48, -RZ, R57.H1_H1 ;  /* 0x30000039ff307230 */ /* 0x000fe40000004100 */
[--C-:B------:R-:W-:Y:S02]  /*8020*/  HADD2.F32 R50, -RZ, R58.reuse.H0_H0 ;  /* 0x2000003aff327230 */ /* 0x100fe40000004100 */
[----:B------:R-:W-:Y:S02]  /*8030*/  HADD2.F32 R51, -RZ, R58.H1_H1 ;  /* 0x3000003aff337230 */ /* 0x000fe40000004100 */
[----:B------:R-:W1:Y:S01]  /*8040*/  LDTM.x32 R4, tmem[UR4+0x60] ;  /* 0x00006004000479ee */ /* 0x000e6200082c0000 */
[----:B------:R-:W-:Y:S01]  /*8050*/  NOP ;  /* 0x0000000000007918 */ /* 0x000fe20000000000 */
[----:B------:R-:W-:Y:S01]  /*8060*/  UIADD3 UR5, UPT, UPT, UR5, 0xb0, URZ ;  /* 0x000000b005057890 */ /* 0x000fe2000fffe0ff */
[--C-:B------:R-:W-:Y:S02]  /*8070*/  HADD2.F32 R52, -RZ, R59.reuse.H0_H0 ;  /* 0x2000003bff347230 */ /* 0x100fe40000004100 */
[----:B------:R-:W-:Y:S01]  /*8080*/  HADD2.F32 R53, -RZ, R59.H1_H1 ;  /* 0x3000003bff357230 */ /* 0x000fe20000004100 */
[----:B------:R-:W-:Y:S01]  /*8090*/  UPRMT UR5, UR37, 0x654, UR5 ;  /* 0x0000065425057896 */ /* 0x000fe20008000005 */
[--C-:B------:R-:W-:Y:S02]  /*80a0*/  HADD2.F32 R54, -RZ, R60.reuse.H0_H0 ;  /* 0x2000003cff367230 */ /* 0x100fe40000004100 */
[----:B------:R-:W-:Y:S02]  /*80b0*/  HADD2.F32 R55, -RZ, R60.H1_H1 ;  /* 0x3000003cff377230 */ /* 0x000fe40000004100 */
[--C-:B------:R-:W-:Y:S02]  /*80c0*/  HADD2.F32 R56, -RZ, R61.reuse.H0_H0 ;  /* 0x2000003dff387230 */ /* 0x100fe40000004100 */
[----:B------:R-:W-:Y:S02]  /*80d0*/  HADD2.F32 R57, -RZ, R61.H1_H1 ;  /* 0x3000003dff397230 */ /* 0x000fe40000004100 */
[----:B-1----:R-:W-:Y:S01]  /*80e0*/  SYNCS.ARRIVE.TRANS64.RED.A1T0 RZ, [UR5], RZ ;  /* 0x000000ffffff79a7 */ /* 0x002fe20008100405 */
[--C-:B------:R-:W-:Y:S02]  /*80f0*/  HADD2.F32 R58, -RZ, R62.reuse.H0_H0 ;  /* 0x2000003eff3a7230 */ /* 0x100fe40000004100 */
[----:B------:R-:W-:Y:S02]  /*8100*/  HADD2.F32 R59, -RZ, R62.H1_H1 ;  /* 0x3000003eff3b7230 */ /* 0x000fe40000004100 */
[--C-:B------:R-:W-:Y:S02]  /*8110*/  HADD2.F32 R60, -RZ, R63.reuse.H0_H0 ;  /* 0x2000003fff3c7230 */ /* 0x100fe40000004100 */
[----:B------:R-:W-:Y:S02]  /*8120*/  HADD2.F32 R61, -RZ, R63.H1_H1 ;  /* 0x3000003fff3d7230 */ /* 0x000fe40000004100 */
[C---:B------:R-:W-:Y:S01]  /*8130*/  FMUL R4, R47.reuse, R4 ;  /* 0x000000042f047220 */ /* 0x040fe20000400000 */
[C---:B------:R-:W-:Y:S01]  /*8140*/  FMUL R5, R47.reuse, R5 ;  /* 0x000000052f057220 */ /* 0x040fe20000400000 */
[C---:B------:R-:W-:Y:S01]  /*8150*/  FMUL R6, R47.reuse, R6 ;  /* 0x000000062f067220 */ /* 0x040fe20000400000 */
[----:B------:R-:W-:Y:S01]  /*8160*/  FMUL R7, R47, R7 ;  /* 0x000000072f077220 */ /* 0x000fe20000400000 */
[C---:B------:R-:W-:Y:S01]  /*8170*/  FFMA R4, R49.reuse, R0, R4 ;  /* 0x0000000031047223 */ /* 0x040fe20000000004 */
[C---:B------:R-:W-:Y:S01]  /*8180*/  FFMA R5, R49.reuse, R2, R5 ;  /* 0x0000000231057223 */ /* 0x040fe20000000005 */
[C---:B------:R-:W-:Y:S01]  /*8190*/  FFMA R6, R49.reuse, R3, R6 ;  /* 0x0000000331067223 */ /* 0x040fe20000000006 */
[----:B------:R-:W-:Y:S01]  /*81a0*/  FFMA R7, R49, R48, R7 ;  /* 0x0000003031077223 */ /* 0x000fe20000000007 */
[C---:B------:R-:W-:Y:S01]  /*81b0*/  FMUL R8, R47.reuse, R8 ;  /* 0x000000082f087220 */ /* 0x040fe20000400000 */
[----:B------:R-:W-:Y:S01]  /*81c0*/  FMUL R9, R47, R9 ;  /* 0x000000092f097220 */ /* 0x000fe20000400000 */
[----:B------:R-:W-:Y:S01]  /*81d0*/  F2FP.F16.F32.PACK_AB R4, R5, R4 ;  /* 0x000000040504723e */ /* 0x000fe200000000ff */
[----:B------:R-:W-:Y:S01]  /*81e0*/  FMUL R0, R47, R10 ;  /* 0x0000000a2f007220 */ /* 0x000fe20000400000 */
[----:B------:R-:W-:Y:S01]  /*81f0*/  F2FP.F16.F32.PACK_AB R5, R7, R6 ;  /* 0x000000060705723e */ /* 0x000fe200000000ff */
[C---:B------:R-:W-:Y:S01]  /*8200*/  FFMA R8, R49.reuse, R50, R8 ;  /* 0x0000003231087223 */ /* 0x040fe20000000008 */
[C---:B------:R-:W-:Y:S01]  /*8210*/  FFMA R9, R49.reuse, R51, R9 ;  /* 0x0000003331097223 */ /* 0x040fe20000000009 */
[----:B------:R-:W-:Y:S01]  /*8220*/  FFMA R0, R49, R52, R0 ;  /* 0x0000003431007223 */ /* 0x000fe20000000000 */
[C---:B------:R-:W-:Y:S01]  /*8230*/  FMUL R2, R47.reuse, R11 ;  /* 0x0000000b2f027220 */ /* 0x040fe20000400000 */
[C---:B------:R-:W-:Y:S01]  /*8240*/  FMUL R3, R47.reuse, R12 ;  /* 0x0000000c2f037220 */ /* 0x040fe20000400000 */
[----:B------:R-:W-:Y:S01]  /*8250*/  FMUL R10, R47, R13 ;  /* 0x0000000d2f0a7220 */ /* 0x000fe20000400000 */
[----:B------:R-:W-:Y:S01]  /*8260*/  F2FP.F16.F32.PACK_AB R6, R9, R8 ;  /* 0x000000080906723e */ /* 0x000fe200000000ff */
[C---:B------:R-:W-:Y:S01]  /*8270*/  FFMA R2, R49.reuse, R53, R2 ;  /* 0x0000003531027223 */ /* 0x040fe20000000002 */
[C---:B------:R-:W-:Y:S01]  /*8280*/  FFMA R3, R49.reuse, R54, R3 ;  /* 0x0000003631037223 */ /* 0x040fe20000000003 */
[----:B------:R-:W-:Y:S01]  /*8290*/  FFMA R10, R49, R55, R10 ;  /* 0x00000037310a7223 */ /* 0x000fe2000000000a */
[C---:B------:R-:W-:Y:S01]  /*82a0*/  FMUL R11, R47.reuse, R14 ;  /* 0x0000000e2f0b7220 */ /* 0x040fe20000400000 */
[C---:B------:R-:W-:Y:S01]  /*82b0*/  FMUL R15, R47.reuse, R15 ;  /* 0x0000000f2f0f7220 */ /* 0x040fe20000400000 */
[C---:B------:R-:W-:Y:S01]  /*82c0*/  FMUL R12, R47.reuse, R16 ;  /* 0x000000102f0c7220 */ /* 0x040fe20000400000 */
[----:B------:R-:W-:Y:S01]  /*82d0*/  FMUL R13, R47, R17 ;  /* 0x000000112f0d7220 */ /* 0x000fe20000400000 */
[----:B------:R-:W-:Y:S01]  /*82e0*/  FFMA R11, R49, R56, R11 ;  /* 0x00000038310b7223 */ /* 0x000fe2000000000b */
[----:B------:R-:W-:Y:S01]  /*82f0*/  FMUL R14, R47, R18 ;  /* 0x000000122f0e7220 */ /* 0x000fe20000400000 */
[----:B------:R-:W-:Y:S01]  /*8300*/  FFMA R15, R49, R57, R15 ;  /* 0x00000039310f7223 */ /* 0x000fe2000000000f */
[--C-:B------:R-:W-:Y:S02]  /*8310*/  HADD2.F32 R62, -RZ, R68.reuse.H0_H0 ;  /* 0x20000044ff3e7230 */ /* 0x100fe40000004100 */
[----:B------:R-:W-:Y:S01]  /*8320*/  FMUL R19, R47, R19 ;  /* 0x000000132f137220 */ /* 0x000fe20000400000 */
[----:B------:R-:W-:Y:S01]  /*8330*/  F2FP.F16.F32.PACK_AB R7, R2, R0 ;  /* 0x000000000207723e */ /* 0x000fe200000000ff */
[----:B------:R-:W-:Y:S01]  /*8340*/  FFMA R12, R49, R58, R12 ;  /* 0x0000003a310c7223 */ /* 0x000fe2000000000c */
[----:B------:R-:W-:Y:S02]  /*8350*/  HADD2.F32 R63, -RZ, R68.H1_H1 ;  /* 0x30000044ff3f7230 */ /* 0x000fe40000004100 */
[----:B------:R-:W-:Y:S01]  /*8360*/  FMUL R16, R47, R20 ;  /* 0x000000142f107220 */ /* 0x000fe20000400000 */
[----:B------:R-:W-:Y:S01]  /*8370*/  FFMA R13, R49, R59, R13 ;  /* 0x0000003b310d7223 */ /* 0x000fe2000000000d */
[----:B------:R1:W-:Y:S01]  /*8380*/  STS.128 [R100+0x6000], R4 ;  /* 0x0060000464007388 */ /* 0x0003e20000000c00 */
[--C-:B------:R-:W-:Y:S02]  /*8390*/  HADD2.F32 R64, -RZ, R69.reuse.H0_H0 ;  /* 0x20000045ff407230 */ /* 0x100fe40000004100 */
[----:B------:R-:W-:Y:S01]  /*83a0*/  FMUL R17, R47, R21 ;  /* 0x000000152f117220 */ /* 0x000fe20000400000 */
[----:B------:R-:W-:Y:S01]  /*83b0*/  FFMA R14, R49, R60, R14 ;  /* 0x0000003c310e7223 */ /* 0x000fe2000000000e */
[----:B------:R-:W-:Y:S02]  /*83c0*/  HADD2.F32 R65, -RZ, R69.H1_H1 ;  /* 0x30000045ff417230 */ /* 0x000fe40000004100 */
[----:B------:R-:W-:Y:S01]  /*83d0*/  FMUL R18, R47, R22 ;  /* 0x000000162f127220 */ /* 0x000fe20000400000 */
[----:B------:R-:W-:Y:S01]  /*83e0*/  FFMA R19, R49, R61, R19 ;  /* 0x0000003d31137223 */ /* 0x000fe20000000013 */
        /* <DEDUP_REMOVED lines=11> */
[----:B------:R-:W-:Y:S01]  /*84a0*/  F2FP.F16.F32.PACK_AB R8, R10, R3 ;  /* 0x000000030a08723e */ /* 0x000fe200000000ff */
[----:B------:R-:W-:Y:S01]  /*84b0*/  FFMA R23, R49, R65, R23 ;  /* 0x0000004131177223 */ /* 0x000fe20000000017 */
[----:B------:R-:W-:Y:S01]  /*84c0*/  F2FP.F16.F32.PACK_AB R9, R15, R11 ;  /* 0x0000000b0f09723e */ /* 0x000fe200000000ff */
[--C-:B------:R-:W-:Y:S02]  /*84d0*/  HADD2.F32 R70, -RZ, R76.reuse.H0_H0 ;  /* 0x2000004cff467230 */ /* 0x100fe40000004100 */
[----:B------:R-:W-:Y:S01]  /*84e0*/  FMUL R27, R47, R27 ;  /* 0x0000001b2f1b7220 */ /* 0x000fe20000400000 */
[----:B------:R-:W-:Y:S01]  /*84f0*/  F2FP.F16.F32.PACK_AB R10, R13, R12 ;  /* 0x0000000c0d0a723e */ /* 0x000fe200000000ff */
[----:B------:R-:W-:Y:S01]  /*8500*/  FFMA R20, R49, R66, R20 ;  /* 0x0000004231147223 */ /* 0x000fe20000000014 */
[----:B------:R-:W-:Y:S01]  /*8510*/  F2FP.F16.F32.PACK_AB R11, R19, R14 ;  /* 0x0000000e130b723e */ /* 0x000fe200000000ff */
[----:B------:R-:W-:Y:S02]  /*8520*/  HADD2.F32 R71, -RZ, R76.H1_H1 ;  /* 0x3000004cff477230 */ /* 0x000fe40000004100 */
[----:B------:R-:W-:Y:S01]  /*8530*/  FMUL R24, R47, R28 ;  /* 0x0000001c2f187220 */ /* 0x000fe20000400000 */
[----:B------:R-:W-:Y:S01]  /*8540*/  FFMA R21, R49, R67, R21 ;  /* 0x0000004331157223 */ /* 0x000fe20000000015 */
[--C-:B------:R-:W-:Y:S01]  /*8550*/  HADD2.F32 R72, -RZ, R77.reuse.H0_H0 ;  /* 0x2000004dff487230 */ /* 0x100fe20000004100 */
[----:B------:R1:W-:Y:S01]  /*8560*/  STS.128 [R99+0x6010], R8 ;  /* 0x0060100863007388 */ /* 0x0003e20000000c00 */
        /* <DEDUP_REMOVED lines=49> */
.L_x_122:
[----:B------:R-:W-:Y:S05]  /*8880*/  BSYNC.RECONVERGENT B0 ;  /* 0x0000000000007941 */ /* 0x000fea0003800200 */
.L_x_121:
[----:B------:R-:W-:Y:S01]  /*8890*/  BAR.SYNC.DEFER_BLOCKING 0x1, 0x80 ;  /* 0x0042000000007b1d */ /* 0x000fe20000010000 */
[----:B------:R-:W-:Y:S01]  /*88a0*/  UISETP.NE.AND UP0, UPT, UR49, -0x4, UPT ;  /* 0xfffffffc3100788c */ /* 0x000fe2000bf05270 */
[----:B------:R-:W-:Y:S08]  /*88b0*/  IADD3 R45, PT, PT, R45, 0x1, RZ ;  /* 0x000000012d2d7810 */ /* 0x000ff00007ffe0ff */
[----:B------:R-:W-:Y:S05]  /*88c0*/  BRA.U !UP0, `(.L_x_123) ;  /* 0x0000000108287547 */ /* 0x000fea000b800000 */
[----:B------:R-:W-:Y:S01]  /*88d0*/  ISETP.NE.AND P0, PT, R107, RZ, PT ;  /* 0x000000ff6b00720c */ /* 0x000fe20003f05270 */
[----:B------:R-:W-:Y:S01]  /*88e0*/  IMAD.U32 R2, RZ, RZ, UR51 ;  /* 0x00000033ff027e24 */ /* 0x000fe2000f8e00ff */
[----:B------:R-:W-:Y:S01]  /*88f0*/  UIADD3 UR51, UPT, UPT, UR51, 0x1, URZ ;  /* 0x0000000133337890 */ /* 0x000fe2000fffe0ff */
[----:B------:R-:W-:Y:S03]  /*8900*/  IMAD.U32 R0, RZ, RZ, UR37 ;  /* 0x00000025ff007e24 */ /* 0x000fe6000f8e00ff */
[----:B------:R-:W-:Y:S04]  /*8910*/  UISETP.NE.AND UP0, UPT, UR51, 0x4, UPT ;  /* 0x000000043300788c */ /* 0x000fe8000bf05270 */
[----:B------:R-:W-:Y:S03]  /*8920*/  USEL UR51, UR51, URZ, UP0 ;  /* 0x000000ff33337287 */ /* 0x000fe60008000000 */
[----:B------:R-:W-:Y:S05]  /*8930*/  @P0 LEA R2, R2, UR48, 0x3 ;  /* 0x0000003002020c11 */ /* 0x000fea000f8e18ff */
[----:B------:R-:W-:Y:S05]  /*8940*/  @P0 VIADD R2, R2, 0x40 ;  /* 0x0000004002020836 */ /* 0x000fea0000000000 */
[----:B------:R-:W-:Y:S04]  /*8950*/  @P0 PRMT R0, R0, 0x654, R2 ;  /* 0x0000065400000816 */ /* 0x000fe80000000002 */
[----:B------:R2:W-:Y:S03]  /*8960*/  @P0 SYNCS.ARRIVE.TRANS64.RED.A1T0 RZ, [R0+URZ], RZ ;  /* 0x000000ff00ff09a7 */ /* 0x0005e600081004ff */
.L_x_123:
[----:B------:R-:W-:Y:S01]  /*8970*/  ISETP.NE.AND P2, PT, R103, RZ, PT ;  /* 0x000000ff6700720c */ /* 0x000fe20003f45270 */
[----:B------:R-:W-:Y:S01]  /*8980*/  UIADD3 UR49, UPT, UPT, UR49, 0x4, URZ ;  /* 0x0000000431317890 */ /* 0x000fe2000fffe0ff */
[----:B------:R-:W-:Y:S01]  /*8990*/  ISETP.NE.AND P0, PT, R105, 0x2, PT ;  /* 0x000000026900780c */ /* 0x000fe20003f05270 */
[----:B------:R-:W-:Y:S01]  /*89a0*/  IMAD.IADD R14, R43, 0x1, R86 ;  /* 0x000000012b0e7824 */ /* 0x000fe200078e0256 */
[----:B------:R-:W-:Y:S01]  /*89b0*/  ISETP.NE.AND P1, PT, R45, 0x4, PT ;  /* 0x000000042d00780c */ /* 0x000fe20003f25270 */
[----:B------:R-:W-:Y:S01]  /*89c0*/  IMAD.IADD R15, R44, 0x1, R87 ;  /* 0x000000012c0f7824 */ /* 0x000fe200078e0257 */
[----:B------:R-:W-:Y:S02]  /*89d0*/  SEL R2, RZ, 0x1, P0 ;  /* 0x00000001ff027807 */ /* 0x000fe40000000000 */
[----:B--2---:R-:W-:Y:S02]  /*89e0*/  SEL R0, RZ, 0x1, P1 ;  /* 0x00000001ff007807 */ /* 0x004fe40000800000 */
[----:B------:R-:W-:Y:S02]  /*89f0*/  LOP3.LUT R95, R95, R2, RZ, 0x3c, !PT ;  /* 0x000000025f5f7212 */ /* 0x000fe400078e3cff */
[----:B------:R-:W-:Y:S02]  /*8a00*/  LOP3.LUT R96, R96, R0, RZ, 0x3c, !PT ;  /* 0x0000000060607212 */ /* 0x000fe400078e3cff */
[----:B------:R-:W-:Y:S02]  /*8a10*/  @P2 R2UR UR36, R94 ;  /* 0x000000005e2422ca */ /* 0x000fe400000e0000 */
[----:B------:R-:W-:Y:S02]  /*8a20*/  SEL R105, R105, RZ, P0 ;  /* 0x000000ff69697207 */ /* 0x000fe40000000000 */
[----:B------:R-:W-:Y:S01]  /*8a30*/  SEL R45, R45, RZ, P1 ;  /* 0x000000ff2d2d7207 */ /* 0x000fe20000800000 */
[----:B------:R-:W-:Y:S10]  /*8a40*/  @P2 BRA `(.L_x_124) ;  /* 0xffffffc000502947 */ /* 0x000ff4000383ffff */
[----:B------:R-:W-:-:S09]  /*8a50*/  UISETP.NE.AND UP0, UPT, UR50, URZ, UPT ;  /* 0x000000ff3200728c */ /* 0x000fd2000bf05270 */
[----:B------:R-:W-:Y:S05]  /*8a60*/  BRA.U !UP0, `(.L_x_125) ;  /* 0x0000000108487547 */ /* 0x000fea000b800000 */
[----:B------:R-:W2:Y:S02]  /*8a70*/  LDCU.64 UR4, c[0x0][0x890] ;  /* 0x00011200ff0477ac */ /* 0x000ea40008000a00 */
[----:B--2---:R-:W-:-:S04]  /*8a80*/  UISETP.NE.U32.AND UP0, UPT, UR4, URZ, UPT ;  /* 0x000000ff0400728c */ /* 0x004fc8000bf05070 */
[----:B------:R-:W-:-:S09]  /*8a90*/  UISETP.NE.AND.EX UP0, UPT, UR5, URZ, UPT, UP0 ;  /* 0x000000ff0500728c */ /* 0x000fd2000bf05300 */
[----:B------:R-:W-:Y:S05]  /*8aa0*/  BRA.U UP0, `(.L_x_126) ;  /* 0x00000001000c7547 */ /* 0x000fea000b800000 */
[----:B------:R-:W-:-:S13]  /*8ab0*/  FSETP.NEU.AND P0, PT, R49, RZ, PT ;  /* 0x000000ff3100720b */ /* 0x000fda0003f0d000 */
[----:B------:R-:W-:Y:S05]  /*8ac0*/  @!P0 EXIT ;  /* 0x000000000000894d */ /* 0x000fea0003800000 */
[----:B------:R-:W-:Y:S05]  /*8ad0*/  BRA `(.L_x_125) ;  /* 0x00000000002c7947 */ /* 0x000fea0003800000 */
.L_x_126:
[----:B------:R-:W-:Y:S01]  /*8ae0*/  ISETP.NE.AND P0, PT, R104, RZ, PT ;  /* 0x000000ff6800720c */ /* 0x000fe20003f05270 */
[----:B------:R-:W-:-:S12]  /*8af0*/  BSSY.RECONVERGENT B0, `(.L_x_125) ;  /* 0x0000009000007945 */ /* 0x000fd80003800200 */
[----:B------:R-:W-:Y:S05]  /*8b00*/  @P0 BRA `(.L_x_127) ;  /* 0x0000000000140947 */ /* 0x000fea0003800000 */
[----:B------:R-:W2:Y:S02]  /*8b10*/  LDCU.64 UR4, c[0x0][0x888] ;  /* 0x00011100ff0477ac */ /* 0x000ea40008000a00 */
[----:B--2---:R-:W-:-:S04]  /*8b20*/  ISETP.NE.U32.AND P0, PT, RZ, UR4, PT ;  /* 0x00000004ff007c0c */ /* 0x004fc8000bf05070 */
[----:B------:R-:W-:-:S13]  /*8b30*/  ISETP.NE.AND.EX P0, PT, RZ, UR5, PT, P0 ;  /* 0x00000005ff007c0c */ /* 0x000fda000bf05300 */
[----:B------:R-:W-:Y:S05]  /*8b40*/  @!P0 EXIT ;  /* 0x000000000000894d */ /* 0x000fea0003800000 */
[----:B------:R-:W-:Y:S05]  /*8b50*/  BRA `(.L_x_128) ;  /* 0x0000000000087947 */ /* 0x000fea0003800000 */
.L_x_127:
[----:B------:R-:W-:-:S13]  /*8b60*/  FSETP.NEU.AND P0, PT, R49, RZ, PT ;  /* 0x000000ff3100720b */ /* 0x000fda0003f0d000 */
[----:B------:R-:W-:Y:S05]  /*8b70*/  @!P0 EXIT ;  /* 0x000000000000894d */ /* 0x000fea0003800000 */
.L_x_128:
[----:B------:R-:W-:Y:S05]  /*8b80*/  BSYNC.RECONVERGENT B0 ;  /* 0x0000000000007941 */ /* 0x000fea0003800200 */
.L_x_125:
[----:B------:R-:W-:Y:S01]  /*8b90*/  ULEA UR4, UR51, UR48, 0x3 ;  /* 0x0000003033047291 */ /* 0x000fe2000f8e18ff */
[----:B------:R-:W-:-:S04]  /*8ba0*/  DEPBAR.LE SB0, 0x0 ;  /* 0x000080000000791a */ /* 0x000fc80000000000 */
[----:B------:R-:W-:-:S04]  /*8bb0*/  UIADD3 UR4, UPT, UPT, UR4, 0x40, URZ ;  /* 0x0000004004047890 */ /* 0x000fc8000fffe0ff */
[----:B------:R-:W-:-:S09]  /*8bc0*/  UPRMT UR4, UR37, 0x654, UR4 ;  /* 0x0000065425047896 */ /* 0x000fd20008000004 */
[----:B------:R-:W-:Y:S01]  /*8bd0*/  SYNCS.ARRIVE.TRANS64.RED.A1T0 RZ, [UR4], RZ ;  /* 0x000000ffffff79a7 */ /* 0x000fe20008100404 */
[----:B------:R-:W-:Y:S05]  /*8be0*/  EXIT ;  /* 0x000000000000794d */ /* 0x000fea0003800000 */
.L_x_19:
[----:B--2---:R2:W1:Y:S02]  /*8bf0*/  SYNCS.PHASECHK.TRANS64.TRYWAIT P0, [R2+URZ+0xe0], R3 ;  /* 0x0000e003020075a7 */ /* 0x00446400080011ff */
[----:B-1----:R-:W-:Y:S05]  /*8c00*/  @!P0 NANOSLEEP.SYNCS 0x989680 ;  /* 0x009896800000895d */ /* 0x002fea0003900000 */
[----:B------:R-:W1:Y:S02]  /*8c10*/  @!P0 SYNCS.PHASECHK.TRANS64 P0, [R2+URZ+0xe0], R3 ;  /* 0x0000e003020085a7 */ /* 0x000e6400080010ff */
[----:B-1----:R-:W-:Y:S05]  /*8c20*/  @!P0 BRA `(.L_x_19) ;  /* 0xfffffffc00f08947 */ /* 0x002fea000383ffff */
[----:B------:R-:W-:Y:S05]  /*8c30*/  BRA `(.L_x_129) ;  /* 0xffffff8800587947 */ /* 0x000fea000383ffff */
.L_x_22:
[----:B-1----:R-:W-:-:S07]  /*8c40*/  MOV R2, UR33 ;  /* 0x0000002100027c02 */ /* 0x002fce0008000f00 */
.L_x_130:
[----:B-1----:R1:W2:Y:S02]  /*8c50*/  SYNCS.PHASECHK.TRANS64.TRYWAIT P0, [R2+URZ+0x10], R4 ;  /* 0x00001004020075a7 */ /* 0x0022a400080011ff */
[----:B--2---:R-:W-:Y:S05]  /*8c60*/  @!P0 NANOSLEEP.SYNCS 0x989680 ;  /* 0x009896800000895d */ /* 0x004fea0003900000 */
[----:B------:R-:W2:Y:S02]  /*8c70*/  @!P0 SYNCS.PHASECHK.TRANS64 P0, [R2+URZ+0x10], R4 ;  /* 0x00001004020085a7 */ /* 0x000ea400080010ff */
[----:B--2---:R-:W-:Y:S05]  /*8c80*/  @!P0 BRA `(.L_x_130) ;  /* 0xfffffffc00f08947 */ /* 0x004fea000383ffff */
[----:B------:R-:W-:Y:S05]  /*8c90*/  BRA `(.L_x_21) ;  /* 0xffffff8800ac7947 */ /* 0x000fea000383ffff */
.L_x_28:
[----:B-1----:R-:W-:-:S07]  /*8ca0*/  MOV R2, UR25 ;  /* 0x0000001900027c02 */ /* 0x002fce0008000f00 */
.L_x_131:
[----:B-1----:R1:W2:Y:S02]  /*8cb0*/  SYNCS.PHASECHK.TRANS64.TRYWAIT P0, [R2+URZ+0x10], R4 ;  /* 0x00001004020075a7 */ /* 0x0022a400080011ff */
[----:B--2---:R-:W-:Y:S05]  /*8cc0*/  @!P0 NANOSLEEP.SYNCS 0x989680 ;  /* 0x009896800000895d */ /* 0x004fea0003900000 */
[----:B------:R-:W2:Y:S02]  /*8cd0*/  @!P0 SYNCS.PHASECHK.TRANS64 P0, [R2+URZ+0x10], R4 ;  /* 0x00001004020085a7 */ /* 0x000ea400080010ff */
[----:B--2---:R-:W-:Y:S05]  /*8ce0*/  @!P0 BRA `(.L_x_131) ;  /* 0xfffffffc00f08947 */ /* 0x004fea000383ffff */
[----:B------:R-:W-:Y:S05]  /*8cf0*/  BRA `(.L_x_27) ;  /* 0xffffff8c00687947 */ /* 0x000fea000383ffff */
.L_x_32:
[----:B-1----:R1:W2:Y:S02]  /*8d00*/  SYNCS.PHASECHK.TRANS64.TRYWAIT P0, [R2+URZ+0x70], R3 ;  /* 0x00007003020075a7 */ /* 0x0022a400080011ff */
[----:B--2---:R-:W-:Y:S05]  /*8d10*/  @!P0 NANOSLEEP.SYNCS 0x989680 ;  /* 0x009896800000895d */ /* 0x004fea0003900000 */
[----:B------:R-:W2:Y:S02]  /*8d20*/  @!P0 SYNCS.PHASECHK.TRANS64 P0, [R2+URZ+0x70], R3 ;  /* 0x00007003020085a7 */ /* 0x000ea400080010ff */
[----:B--2---:R-:W-:Y:S05]  /*8d30*/  @!P0 BRA `(.L_x_32) ;  /* 0xfffffffc00f08947 */ /* 0x004fea000383ffff */
[----:B------:R-:W-:Y:S05]  /*8d40*/  BRA `(.L_x_132) ;  /* 0xffffff9000087947 */ /* 0x000fea000383ffff */
.L_x_36:
[----:B----4-:R-:W-:-:S07]  /*8d50*/  MOV R0, UR4 ;  /* 0x0000000400007c02 */ /* 0x010fce0008000f00 */
.L_x_133:
[----:B-1----:R1:W2:Y:S02]  /*8d60*/  SYNCS.PHASECHK.TRANS64.TRYWAIT P0, [R0+URZ], R2 ;  /* 0x00000002000075a7 */ /* 0x0022a400080011ff */
[----:B--2---:R-:W-:Y:S05]  /*8d70*/  @!P0 NANOSLEEP.SYNCS 0x989680 ;  /* 0x009896800000895d */ /* 0x004fea0003900000 */
[----:B------:R-:W2:Y:S02]  /*8d80*/  @!P0 SYNCS.PHASECHK.TRANS64 P0, [R0+URZ], R2 ;  /* 0x00000002000085a7 */ /* 0x000ea400080010ff */
[----:B--2---:R-:W-:Y:S05]  /*8d90*/  @!P0 BRA `(.L_x_133) ;  /* 0xfffffffc00f08947 */ /* 0x004fea000383ffff */
[----:B------:R-:W-:Y:S05]  /*8da0*/  BRA `(.L_x_134) ;  /* 0xffffff9400787947 */ /* 0x000fea000383ffff */
.L_x_39:
[----:B-1----:R1:W2:Y:S02]  /*8db0*/  SYNCS.PHASECHK.TRANS64.TRYWAIT P0, [R0+URZ+0xd0], R4 ;  /* 0x0000d004000075a7 */ /* 0x0022a400080011ff */
[----:B--2---:R-:W-:Y:S05]  /*8dc0*/  @!P0 NANOSLEEP.SYNCS 0x989680 ;  /* 0x009896800000895d */ /* 0x004fea0003900000 */
[----:B------:R-:W2:Y:S02]  /*8dd0*/  @!P0 SYNCS.PHASECHK.TRANS64 P0, [R0+URZ+0xd0], R4 ;  /* 0x0000d004000085a7 */ /* 0x000ea400080010ff */
[----:B--2---:R-:W-:Y:S05]  /*8de0*/  @!P0 BRA `(.L_x_39) ;  /* 0xfffffffc00f08947 */ /* 0x004fea000383ffff */
[----:B------:R-:W-:Y:S05]  /*8df0*/  BRA `(.L_x_135) ;  /* 0xffffff9400d47947 */ /* 0x000fea000383ffff */
.L_x_40:
[----:B------:R-:W-:-:S07]  /*8e00*/  MOV R0, UR5 ;  /* 0x0000000500007c02 */ /* 0x000fce0008000f00 */
.L_x_136:
[----:B-1----:R1:W2:Y:S02]  /*8e10*/  SYNCS.PHASECHK.TRANS64.TRYWAIT P0, [R0+URZ+0x80], R5 ;  /* 0x00008005000075a7 */ /* 0x0022a400080011ff */
[----:B--2---:R-:W-:Y:S05]  /*8e20*/  @!P0 NANOSLEEP.SYNCS 0x989680 ;  /* 0x009896800000895d */ /* 0x004fea0003900000 */
[----:B------:R-:W2:Y:S02]  /*8e30*/  @!P0 SYNCS.PHASECHK.TRANS64 P0, [R0+URZ+0x80], R5 ;  /* 0x00008005000085a7 */ /* 0x000ea400080010ff */
[----:B--2---:R-:W-:Y:S05]  /*8e40*/  @!P0 BRA `(.L_x_136) ;  /* 0xfffffffc00f08947 */ /* 0x004fea000383ffff */
[----:B------:R-:W-:Y:S05]  /*8e50*/  BRA `(.L_x_137) ;  /* 0xffffff9400e47947 */ /* 0x000fea000383ffff */
.L_x_41:
[----:B-1----:R1:W2:Y:S02]  /*8e60*/  SYNCS.PHASECHK.TRANS64.TRYWAIT P1, [R0+URZ+0x70], R4 ;  /* 0x00007004000075a7 */ /* 0x0022a400080211ff */
[----:B--2---:R-:W-:Y:S05]  /*8e70*/  @!P1 NANOSLEEP.SYNCS 0x989680 ;  /* 0x009896800000995d */ /* 0x004fea0003900000 */
[----:B------:R-:W2:Y:S02]  /*8e80*/  @!P1 SYNCS.PHASECHK.TRANS64 P1, [R0+URZ+0x70], R4 ;  /* 0x00007004000095a7 */ /* 0x000ea400080210ff */
[----:B--2---:R-:W-:Y:S05]  /*8e90*/  @!P1 BRA `(.L_x_41) ;  /* 0xfffffffc00f09947 */ /* 0x004fea000383ffff */
[----:B------:R-:W-:Y:S05]  /*8ea0*/  BRA `(.L_x_138) ;  /* 0xffffff9800147947 */ /* 0x000fea000383ffff */
.L_x_44:
[----:B------:R-:W-:-:S07]  /*8eb0*/  MOV R0, UR5 ;  /* 0x0000000500007c02 */ /* 0x000fce0008000f00 */
.L_x_139:
[----:B-1----:R1:W2:Y:S02]  /*8ec0*/  SYNCS.PHASECHK.TRANS64.TRYWAIT P0, [R0+URZ+0x80], R2 ;  /* 0x00008002000075a7 */ /* 0x0022a400080011ff */
[----:B--2---:R-:W-:Y:S05]  /*8ed0*/  @!P0 NANOSLEEP.SYNCS 0x989680 ;  /* 0x009896800000895d */ /* 0x004fea0003900000 */
[----:B------:R-:W2:Y:S02]  /*8ee0*/  @!P0 SYNCS.PHASECHK.TRANS64 P0, [R0+URZ+0x80], R2 ;  /* 0x00008002000085a7 */ /* 0x000ea400080010ff */
[----:B--2---:R-:W-:Y:S05]  /*8ef0*/  @!P0 BRA `(.L_x_139) ;  /* 0xfffffffc00f08947 */ /* 0x004fea000383ffff */
[----:B------:R-:W-:Y:S05]  /*8f00*/  BRA `(.L_x_43) ;  /* 0xffffff9800687947 */ /* 0x000fea000383ffff */
.L_x_51:
[----:B-1----:R1:W2:Y:S02]  /*8f10*/  SYNCS.PHASECHK.TRANS64.TRYWAIT P1, [R0+URZ+0x70], R2 ;  /* 0x00007002000075a7 */ /* 0x0022a400080211ff */
[----:B--2---:R-:W-:Y:S05]  /*8f20*/  @!P1 NANOSLEEP.SYNCS 0x989680 ;  /* 0x009896800000995d */ /* 0x004fea0003900000 */
[----:B------:R-:W2:Y:S02]  /*8f30*/  @!P1 SYNCS.PHASECHK.TRANS64 P1, [R0+URZ+0x70], R2 ;  /* 0x00007002000095a7 */ /* 0x000ea400080210ff */
[----:B--2---:R-:W-:Y:S05]  /*8f40*/  @!P1 BRA `(.L_x_51) ;  /* 0xfffffffc00f09947 */ /* 0x004fea000383ffff */
[----:B------:R-:W-:Y:S05]  /*8f50*/  BRA `(.L_x_140) ;  /* 0xffffff9c00d87947 */ /* 0x000fea000383ffff */
.L_x_52:
[----:B------:R-:W-:-:S07]  /*8f60*/  MOV R2, UR7 ;  /* 0x0000000700027c02 */ /* 0x000fce0008000f00 */
.L_x_141:
[----:B-1----:R1:W2:Y:S02]  /*8f70*/  SYNCS.PHASECHK.TRANS64.TRYWAIT P0, [R2+URZ+0xb0], R0 ;  /* 0x0000b000020075a7 */ /* 0x0022a400080011ff */
[----:B--2---:R-:W-:Y:S05]  /*8f80*/  @!P0 NANOSLEEP.SYNCS 0x989680 ;  /* 0x009896800000895d */ /* 0x004fea0003900000 */
[----:B------:R-:W2:Y:S02]  /*8f90*/  @!P0 SYNCS.PHASECHK.TRANS64 P0, [R2+URZ+0xb0], R0 ;  /* 0x0000b000020085a7 */ /* 0x000ea400080010ff */
[----:B--2---:R-:W-:Y:S05]  /*8fa0*/  @!P0 BRA `(.L_x_141) ;  /* 0xfffffffc00f08947 */ /* 0x004fea000383ffff */
[----:B------:R-:W-:Y:S05]  /*8fb0*/  BRA `(.L_x_142) ;  /* 0xffffffa000107947 */ /* 0x000fea000383ffff */
.L_x_55:
[----:B------:R-:W-:Y:S07]  /*8fc0*/  MOV R0, UR6 ;  /* 0x0000000600007c02 */ /* 0x000fee0008000f00 */
.L_x_143:
[----:B-1----:R1:W2:Y:S02]  /*8fd0*/  SYNCS.PHASECHK.TRANS64.TRYWAIT P0, [R0+URZ], R2 ;  /* 0x00000002000075a7 */ /* 0x0022a400080011ff */
[----:B--2---:R-:W-:Y:S05]  /*8fe0*/  @!P0 NANOSLEEP.SYNCS 0x989680 ;  /* 0x009896800000895d */ /* 0x004fea0003900000 */
[----:B------:R-:W2:Y:S02]  /*8ff0*/  @!P0 SYNCS.PHASECHK.TRANS64 P0, [R0+URZ], R2 ;  /* 0x00000002000085a7 */ /* 0x000ea400080010ff */
[----:B--2---:R-:W-:Y:S05]  /*9000*/  @!P0 BRA `(.L_x_143) ;  /* 0xfffffffc00f08947 */ /* 0x004fea000383ffff */
[----:B------:R-:W-:Y:S05]  /*9010*/  BRA `(.L_x_54) ;  /* 0xffffffa0002c7947 */ /* 0x000fea000383ffff */
.L_x_58:
[----:B------:R-:W-:-:S07]  /*9020*/  MOV R0, UR6 ;  /* 0x0000000600007c02 */ /* 0x000fce0008000f00 */
.L_x_144:
[----:B--2---:R2:W4:Y:S02]  /*9030*/  SYNCS.PHASECHK.TRANS64.TRYWAIT P0, [R0+URZ], R2 ;  /* 0x00000002000075a7 */ /* 0x00452400080011ff */
[----:B----4-:R-:W-:Y:S05]  /*9040*/  @!P0 NANOSLEEP.SYNCS 0x989680 ;  /* 0x009896800000895d */ /* 0x010fea0003900000 */
[----:B------:R-:W4:Y:S02]  /*9050*/  @!P0 SYNCS.PHASECHK.TRANS64 P0, [R0+URZ], R2 ;  /* 0x00000002000085a7 */ /* 0x000f2400080010ff */
[----:B----4-:R-:W-:Y:S05]  /*9060*/  @!P0 BRA `(.L_x_144) ;  /* 0xfffffffc00f08947 */ /* 0x010fea000383ffff */
[----:B------:R-:W-:Y:S05]  /*9070*/  BRA `(.L_x_145) ;  /* 0xffffffa400087947 */ /* 0x000fea000383ffff */
.L_x_59:
[----:B------:R-:W-:-:S07]  /*9080*/  MOV R0, UR6 ;  /* 0x0000000600007c02 */ /* 0x000fce0008000f00 */
.L_x_146:
[----:B-1----:R1:W2:Y:S02]  /*9090*/  SYNCS.PHASECHK.TRANS64.TRYWAIT P0, [R0+URZ], R3 ;  /* 0x00000003000075a7 */ /* 0x0022a400080011ff */
[----:B--2---:R-:W-:Y:S05]  /*90a0*/  @!P0 NANOSLEEP.SYNCS 0x989680 ;  /* 0x009896800000895d */ /* 0x004fea0003900000 */
[----:B------:R-:W2:Y:S02]  /*90b0*/  @!P0 SYNCS.PHASECHK.TRANS64 P0, [R0+URZ], R3 ;  /* 0x00000003000085a7 */ /* 0x000ea400080010ff */
[----:B--2---:R-:W-:Y:S05]  /*90c0*/  @!P0 BRA `(.L_x_146) ;  /* 0xfffffffc00f08947 */ /* 0x004fea000383ffff */
[----:B------:R-:W-:Y:S05]  /*90d0*/  BRA `(.L_x_147) ;  /* 0xffffffa400147947 */ /* 0x000fea000383ffff */
.L_x_60:
[----:B------:R-:W-:-:S07]  /*90e0*/  MOV R0, UR6 ;  /* 0x0000000600007c02 */ /* 0x000fce0008000f00 */
.L_x_148:
[----:B-1----:R1:W2:Y:S02]  /*90f0*/  SYNCS.PHASECHK.TRANS64.TRYWAIT P0, [R0+URZ], R3 ;  /* 0x00000003000075a7 */ /* 0x0022a400080011ff */
[----:B--2---:R-:W-:Y:S05]  /*9100*/  @!P0 NANOSLEEP.SYNCS 0x989680 ;  /* 0x009896800000895d */ /* 0x004fea0003900000 */
[----:B------:R-:W2:Y:S02]  /*9110*/  @!P0 SYNCS.PHASECHK.TRANS64 P0, [R0+URZ], R3 ;  /* 0x00000003000085a7 */ /* 0x000ea400080010ff */
[----:B--2---:R-:W-:Y:S05]  /*9120*/  @!P0 BRA `(.L_x_148) ;  /* 0xfffffffc00f08947 */ /* 0x004fea000383ffff */
[----:B------:R-:W-:Y:S05]  /*9130*/  BRA `(.L_x_149) ;  /* 0xffffffa400207947 */ /* 0x000fea000383ffff */
.L_x_61:
[----:B-1----:R-:W-:-:S07]  /*9140*/  MOV R0, UR7 ;  /* 0x0000000700007c02 */ /* 0x002fce0008000f00 */
.L_x_150:
[----:B-1----:R1:W2:Y:S02]  /*9150*/  SYNCS.PHASECHK.TRANS64.TRYWAIT P0, [R0+URZ], R2 ;  /* 0x00000002000075a7 */ /* 0x0022a400080011ff */
[----:B--2---:R-:W-:Y:S05]  /*9160*/  @!P0 NANOSLEEP.SYNCS 0x989680 ;  /* 0x009896800000895d */ /* 0x004fea0003900000 */
[----:B------:R-:W2:Y:S02]  /*9170*/  @!P0 SYNCS.PHASECHK.TRANS64 P0, [R0+URZ], R2 ;  /* 0x00000002000085a7 */ /* 0x000ea400080010ff */
[----:B--2---:R-:W-:Y:S05]  /*9180*/  @!P0 BRA `(.L_x_150) ;  /* 0xfffffffc00f08947 */ /* 0x004fea000383ffff */
[----:B------:R-:W-:Y:S05]  /*9190*/  BRA `(.L_x_151) ;  /* 0xffffffa4002c7947 */ /* 0x000fea000383ffff */
.L_x_66:
[----:B--2---:R2:W3:Y:S02]  /*91a0*/  SYNCS.PHASECHK.TRANS64.TRYWAIT P0, [R0+URZ+0x70], R2 ;  /* 0x00007002000075a7 */ /* 0x0044e400080011ff */
[----:B---3--:R-:W-:Y:S05]  /*91b0*/  @!P0 NANOSLEEP.SYNCS 0x989680 ;  /* 0x009896800000895d */ /* 0x008fea0003900000 */
[----:B------:R-:W3:Y:S02]  /*91c0*/  @!P0 SYNCS.PHASECHK.TRANS64 P0, [R0+URZ+0x70], R2 ;  /* 0x00007002000085a7 */ /* 0x000ee400080010ff */
[----:B---3--:R-:W-:Y:S05]  /*91d0*/  @!P0 BRA `(.L_x_66) ;  /* 0xfffffffc00f08947 */ /* 0x008fea000383ffff */
[----:B------:R-:W-:Y:S05]  /*91e0*/  BRA `(.L_x_152) ;  /* 0xffffffa800387947 */ /* 0x000fea000383ffff */
.L_x_69:
[----:B------:R-:W-:Y:S07]  /*91f0*/  MOV R0, UR7 ;  /* 0x0000000700007c02 */ /* 0x000fee0008000f00 */
.L_x_153:
[----:B--2---:R2:W3:Y:S02]  /*9200*/  SYNCS.PHASECHK.TRANS64.TRYWAIT P0, [R0+URZ+0x68], R2 ;  /* 0x00006802000075a7 */ /* 0x0044e400080011ff */
[----:B---3--:R-:W-:Y:S05]  /*9210*/  @!P0 NANOSLEEP.SYNCS 0x989680 ;  /* 0x009896800000895d */ /* 0x008fea0003900000 */
[----:B------:R-:W3:Y:S02]  /*9220*/  @!P0 SYNCS.PHASECHK.TRANS64 P0, [R0+URZ+0x68], R2 ;  /* 0x00006802000085a7 */ /* 0x000ee400080010ff */
[----:B---3--:R-:W-:Y:S05]  /*9230*/  @!P0 BRA `(.L_x_153) ;  /* 0xfffffffc00f08947 */ /* 0x008fea000383ffff */
[----:B------:R-:W-:Y:S05]  /*9240*/  BRA `(.L_x_68) ;  /* 0xffffffac00187947 */ /* 0x000fea000383ffff */
.L_x_72:
[----:B------:R-:W-:Y:S07]  /*9250*/  MOV R0, UR7 ;  /* 0x0000000700007c02 */ /* 0x000fee0008000f00 */
.L_x_154:
[----:B-1----:R1:W2:Y:S02]  /*9260*/  SYNCS.PHASECHK.TRANS64.TRYWAIT P0, [R0+URZ+0x40], R14 ;  /* 0x0000400e000075a7 */ /* 0x0022a400080011ff */
[----:B--2---:R-:W-:Y:S05]  /*9270*/  @!P0 NANOSLEEP.SYNCS 0x989680 ;  /* 0x009896800000895d */ /* 0x004fea0003900000 */
[----:B------:R-:W2:Y:S02]  /*9280*/  @!P0 SYNCS.PHASECHK.TRANS64 P0, [R0+URZ+0x40], R14 ;  /* 0x0000400e000085a7 */ /* 0x000ea400080010ff */
[----:B--2---:R-:W-:Y:S05]  /*9290*/  @!P0 BRA `(.L_x_154) ;  /* 0xfffffffc00f08947 */ /* 0x004fea000383ffff */
[----:B------:R-:W-:Y:S05]  /*92a0*/  BRA `(.L_x_155) ;  /* 0xffffffac00907947 */ /* 0x000fea000383ffff */
.L_x_73:
[----:B------:R-:W-:Y:S07]  /*92b0*/  MOV R0, UR7 ;  /* 0x0000000700007c02 */ /* 0x000fee0008000f00 */
.L_x_156:
[----:B-1----:R1:W2:Y:S02]  /*92c0*/  SYNCS.PHASECHK.TRANS64.TRYWAIT P0, [R0+URZ+0x48], R14 ;  /* 0x0000480e000075a7 */ /* 0x0022a400080011ff */
[----:B--2---:R-:W-:Y:S05]  /*92d0*/  @!P0 NANOSLEEP.SYNCS 0x989680 ;  /* 0x009896800000895d */ /* 0x004fea0003900000 */
[----:B------:R-:W2:Y:S02]  /*92e0*/  @!P0 SYNCS.PHASECHK.TRANS64 P0, [R0+URZ+0x48], R14 ;  /* 0x0000480e000085a7 */ /* 0x000ea400080010ff */
[----:B--2---:R-:W-:Y:S05]  /*92f0*/  @!P0 BRA `(.L_x_156) ;  /* 0xfffffffc00f08947 */ /* 0x004fea000383ffff */
[----:B------:R-:W-:Y:S05]  /*9300*/  BRA `(.L_x_157) ;  /* 0xffffffac00c87947 */ /* 0x000fea000383ffff */
.L_x_74:
[----:B------:R-:W-:Y:S07]  /*9310*/  MOV R0, UR7 ;  /* 0x0000000700007c02 */ /* 0x000fee0008000f00 */
.L_x_158:
[----:B-1----:R1:W2:Y:S02]  /*9320*/  SYNCS.PHASECHK.TRANS64.TRYWAIT P0, [R0+URZ+0x50], R14 ;  /* 0x0000500e000075a7 */ /* 0x0022a400080011ff */
[----:B--2---:R-:W-:Y:S05]  /*9330*/  @!P0 NANOSLEEP.SYNCS 0x989680 ;  /* 0x009896800000895d */ /* 0x004fea0003900000 */
[----:B------:R-:W2:Y:S02]  /*9340*/  @!P0 SYNCS.PHASECHK.TRANS64 P0, [R0+URZ+0x50], R14 ;  /* 0x0000500e000085a7 */ /* 0x000ea400080010ff */
[----:B--2---:R-:W-:Y:S05]  /*9350*/  @!P0 BRA `(.L_x_158) ;  /* 0xfffffffc00f08947 */ /* 0x004fea000383ffff */
[----:B------:R-:W-:Y:S05]  /*9360*/  BRA `(.L_x_159) ;  /* 0xffffffb0000c7947 */ /* 0x000fea000383ffff */
.L_x_75:
[----:B------:R-:W-:Y:S07]  /*9370*/  MOV R0, UR7 ;  /* 0x0000000700007c02 */ /* 0x000fee0008000f00 */
.L_x_160:
[----:B-1----:R1:W2:Y:S02]  /*9380*/  SYNCS.PHASECHK.TRANS64.TRYWAIT P0, [R0+URZ+0x58], R14 ;  /* 0x0000580e000075a7 */ /* 0x0022a400080011ff */
[----:B--2---:R-:W-:Y:S05]  /*9390*/  @!P0 NANOSLEEP.SYNCS 0x989680 ;  /* 0x009896800000895d */ /* 0x004fea0003900000 */
[----:B------:R-:W2:Y:S02]  /*93a0*/  @!P0 SYNCS.PHASECHK.TRANS64 P0, [R0+URZ+0x58], R14 ;  /* 0x0000580e000085a7 */ /* 0x000ea400080010ff */
[----:B--2---:R-:W-:Y:S05]  /*93b0*/  @!P0 BRA `(.L_x_160) ;  /* 0xfffffffc00f08947 */ /* 0x004fea000383ffff */
[----:B------:R-:W-:Y:S05]  /*93c0*/  BRA `(.L_x_161) ;  /* 0xffffffb000907947 */ /* 0x000fea000383ffff */
.L_x_77:
[----:B------:R-:W-:-:S07]  /*93d0*/  MOV R0, UR7 ;  /* 0x0000000700007c02 */ /* 0x000fce0008000f00 */
.L_x_162:
[----:B-1----:R1:W3:Y:S02]  /*93e0*/  SYNCS.PHASECHK.TRANS64.TRYWAIT P0, [R0+URZ+0x40], R2 ;  /* 0x00004002000075a7 */ /* 0x0022e400080011ff */
[----:B---3--:R-:W-:Y:S05]  /*93f0*/  @!P0 NANOSLEEP.SYNCS 0x989680 ;  /* 0x009896800000895d */ /* 0x008fea0003900000 */
[----:B------:R-:W3:Y:S02]  /*9400*/  @!P0 SYNCS.PHASECHK.TRANS64 P0, [R0+URZ+0x40], R2 ;  /* 0x00004002000085a7 */ /* 0x000ee400080010ff */
[----:B---3--:R-:W-:Y:S05]  /*9410*/  @!P0 BRA `(.L_x_162) ;  /* 0xfffffffc00f08947 */ /* 0x008fea000383ffff */
[----:B------:R-:W-:Y:S05]  /*9420*/  BRA `(.L_x_163) ;  /* 0xffffffb400007947 */ /* 0x000fea000383ffff */
.L_x_78:
[----:B-1----:R-:W-:-:S07]  /*9430*/  MOV R0, UR7 ;  /* 0x0000000700007c02 */ /* 0x002fce0008000f00 */
.L_x_164:
[----:B-1----:R1:W3:Y:S02]  /*9440*/  SYNCS.PHASECHK.TRANS64.TRYWAIT P0, [R0+URZ+0x48], R2 ;  /* 0x00004802000075a7 */ /* 0x0022e400080011ff */
[----:B---3--:R-:W-:Y:S05]  /*9450*/  @!P0 NANOSLEEP.SYNCS 0x989680 ;  /* 0x009896800000895d */ /* 0x008fea0003900000 */
[----:B------:R-:W3:Y:S02]  /*9460*/  @!P0 SYNCS.PHASECHK.TRANS64 P0, [R0+URZ+0x48], R2 ;  /* 0x00004802000085a7 */ /* 0x000ee400080010ff */
[----:B---3--:R-:W-:Y:S05]  /*9470*/  @!P0 BRA `(.L_x_164) ;  /* 0xfffffffc00f08947 */ /* 0x008fea000383ffff */
[----:B------:R-:W-:Y:S05]  /*9480*/  BRA `(.L_x_165) ;  /* 0xffffffb000f07947 */ /* 0x000fea000383ffff */
.L_x_79:
[----:B-1----:R-:W-:-:S07]  /*9490*/  MOV R0, UR7 ;  /* 0x0000000700007c02 */ /* 0x002fce0008000f00 */
.L_x_166:
[----:B-1----:R1:W3:Y:S02]  /*94a0*/  SYNCS.PHASECHK.TRANS64.TRYWAIT P0, [R0+URZ+0x50], R2 ;  /* 0x00005002000075a7 */ /* 0x0022e400080011ff */
[----:B---3--:R-:W-:Y:S05]  /*94b0*/  @!P0 NANOSLEEP.SYNCS 0x989680 ;  /* 0x009896800000895d */ /* 0x008fea0003900000 */
[----:B------:R-:W3:Y:S02]  /*94c0*/  @!P0 SYNCS.PHASECHK.TRANS64 P0, [R0+URZ+0x50], R2 ;  /* 0x00005002000085a7 */ /* 0x000ee400080010ff */
[----:B---3--:R-:W-:Y:S05]  /*94d0*/  @!P0 BRA `(.L_x_166) ;  /* 0xfffffffc00f08947 */ /* 0x008fea000383ffff */
[----:B------:R-:W-:Y:S05]  /*94e0*/  BRA `(.L_x_167) ;  /* 0xffffffb000e07947 */ /* 0x000fea000383ffff */
.L_x_81:
[----:B--2---:R2:W4:Y:S02]  /*94f0*/  SYNCS.PHASECHK.TRANS64.TRYWAIT P0, [R0+URZ+0x70], R2 ;  /* 0x00007002000075a7 */ /* 0x00452400080011ff */
[----:B----4-:R-:W-:Y:S05]  /*9500*/  @!P0 NANOSLEEP.SYNCS 0x989680 ;  /* 0x009896800000895d */ /* 0x010fea0003900000 */
[----:B------:R-:W4:Y:S02]  /*9510*/  @!P0 SYNCS.PHASECHK.TRANS64 P0, [R0+URZ+0x70], R2 ;  /* 0x00007002000085a7 */ /* 0x000f2400080010ff */
[----:B----4-:R-:W-:Y:S05]  /*9520*/  @!P0 BRA `(.L_x_81) ;  /* 0xfffffffc00f08947 */ /* 0x010fea000383ffff */
[----:B------:R-:W-:Y:S05]  /*9530*/  BRA `(.L_x_168) ;  /* 0xffffffb400a87947 */ /* 0x000fea000383ffff */
.L_x_92:
[----:B-1----:R-:W-:Y:S04]  /*9540*/  MOV R2, UR48 ;  /* 0x0000003000027c02 */ /* 0x002fe80008000f00 */
[----:B------:R1:W3:Y:S03]  /*9550*/  SYNCS.PHASECHK.TRANS64.TRYWAIT P1, [R2+URZ+0x20], R3 ;  /* 0x00002003020075a7 */ /* 0x0002e600080211ff */
[----:B---3--:R-:W-:Y:S05]  /*9560*/  @!P1 NANOSLEEP.SYNCS 0x989680 ;  /* 0x009896800000995d */ /* 0x008fea0003900000 */
[----:B------:R-:W3:Y:S02]  /*9570*/  @!P1 SYNCS.PHASECHK.TRANS64 P1, [R2+URZ+0x20], R3 ;  /* 0x00002003020095a7 */ /* 0x000ee400080210ff */
[----:B---3--:R-:W-:Y:S05]  /*9580*/  @!P1 BRA `(.L_x_92) ;  /* 0xfffffffc00ec9947 */ /* 0x008fea000383ffff */
[----:B------:R-:W-:Y:S05]  /*9590*/  BRA `(.L_x_91) ;  /* 0xffffffc000b47947 */ /* 0x000fea000383ffff */
.L_x_94:
[----:B-1----:R1:W4:Y:S02]  /*95a0*/  SYNCS.PHASECHK.TRANS64.TRYWAIT P0, [R64+URZ+0x90], R0 ;  /* 0x00009000400075a7 */ /* 0x00232400080011ff */
[----:B----4-:R-:W-:Y:S05]  /*95b0*/  @!P0 NANOSLEEP.SYNCS 0x989680 ;  /* 0x009896800000895d */ /* 0x010fea0003900000 */
[----:B------:R-:W4:Y:S02]  /*95c0*/  @!P0 SYNCS.PHASECHK.TRANS64 P0, [R64+URZ+0x90], R0 ;  /* 0x00009000400085a7 */ /* 0x000f2400080010ff */
[----:B----4-:R-:W-:Y:S05]  /*95d0*/  @!P0 BRA `(.L_x_94) ;  /* 0xfffffffc00f08947 */ /* 0x010fea000383ffff */
[----:B------:R-:W-:Y:S05]  /*95e0*/  BRA `(.L_x_93) ;  /* 0xffffffc000dc7947 */ /* 0x000fea000383ffff */
.L_x_103:
[----:B--2---:R2:W4:Y:S02]  /*95f0*/  SYNCS.PHASECHK.TRANS64.TRYWAIT P0, [R2+URZ+0x20], R0 ;  /* 0x00002000020075a7 */ /* 0x00452400080011ff */
[----:B----4-:R-:W-:Y:S05]  /*9600*/  @!P0 NANOSLEEP.SYNCS 0x989680 ;  /* 0x009896800000895d */ /* 0x010fea0003900000 */
[----:B------:R-:W4:Y:S02]  /*9610*/  @!P0 SYNCS.PHASECHK.TRANS64 P0, [R2+URZ+0x20], R0 ;  /* 0x00002000020085a7 */ /* 0x000f2400080010ff */
[----:B----4-:R-:W-:Y:S05]  /*9620*/  @!P0 BRA `(.L_x_103) ;  /* 0xfffffffc00f08947 */ /* 0x010fea000383ffff */
[----:B------:R-:W-:Y:S05]  /*9630*/  BRA `(.L_x_102) ;  /* 0xffffffcc00b87947 */ /* 0x000fea000383ffff */
.L_x_111:
[----:B--2---:R2:W4:Y:S02]  /*9640*/  SYNCS.PHASECHK.TRANS64.TRYWAIT P0, [R0+URZ+0x20], R6 ;  /* 0x00002006000075a7 */ /* 0x00452400080011ff */
[----:B----4-:R-:W-:Y:S05]  /*9650*/  @!P0 NANOSLEEP.SYNCS 0x989680 ;  /* 0x009896800000895d */ /* 0x010fea0003900000 */
[----:B------:R-:W4:Y:S02]  /*9660*/  @!P0 SYNCS.PHASECHK.TRANS64 P0, [R0+URZ+0x20], R6 ;  /* 0x00002006000085a7 */ /* 0x000f2400080010ff */
[----:B----4-:R-:W-:Y:S05]  /*9670*/  @!P0 BRA `(.L_x_111) ;  /* 0xfffffffc00f08947 */ /* 0x010fea000383ffff */
[----:B------:R-:W-:Y:S05]  /*9680*/  BRA `(.L_x_110) ;  /* 0xffffffd800b87947 */ /* 0x000fea000383ffff */
.L_x_119:
[----:B--2---:R2:W4:Y:S02]  /*9690*/  SYNCS.PHASECHK.TRANS64.TRYWAIT P0, [R0+URZ+0x20], R5 ;  /* 0x00002005000075a7 */ /* 0x00452400080011ff */
[----:B----4-:R-:W-:Y:S05]  /*96a0*/  @!P0 NANOSLEEP.SYNCS 0x989680 ;  /* 0x009896800000895d */ /* 0x010fea0003900000 */
[----:B------:R-:W4:Y:S02]  /*96b0*/  @!P0 SYNCS.PHASECHK.TRANS64 P0, [R0+URZ+0x20], R5 ;  /* 0x00002005000085a7 */ /* 0x000f2400080010ff */
[----:B----4-:R-:W-:Y:S05]  /*96c0*/  @!P0 BRA `(.L_x_119) ;  /* 0xfffffffc00f08947 */ /* 0x010fea000383ffff */
[----:B------:R-:W-:Y:S05]  /*96d0*/  BRA `(.L_x_118) ;  /* 0xffffffe400b87947 */ /* 0x000fea000383ffff */
        .weak           $__internal_0_$__cuda_sm10x_tcgen05_guardrail_trap_col_being_dealloced_not_returned_by_alloc
        .type           $__internal_0_$__cuda_sm10x_tcgen05_guardrail_trap_col_being_dealloced_not_returned_by_alloc,@function
        .size           $__internal_0_$__cuda_sm10x_tcgen05_guardrail_trap_col_being_dealloced_not_returned_by_alloc,($__internal_1_$__cuda_sm10x_tcgen05_guardrail_trap_phase_invalid_during_alloc - $__internal_0_$__cuda_sm10x_tcgen05_guardrail_trap_col_being_dealloced_not_returned_by_alloc)
$__internal_0_$__cuda_sm10x_tcgen05_guardrail_trap_col_being_dealloced_not_returned_by_alloc:
[----:B------:R-:W-:Y:S05]  /*96e0*/  BPT.TRAP 0x1 ;  /* 0x000000040000795c */ /* 0x000fea0000300000 */
[----:B------:R-:W-:-:S04]  /*96f0*/  HFMA2 R3, -RZ, RZ, 0, 0 ;  /* 0x00000000ff037431 */ /* 0x000fc800000001ff */
[----:B------:R-:W-:Y:S05]  /*9700*/  RET.REL.NODEC R2 `(_ZN7cutlass13device_kernelINS_4gemm6kernel13GemmUniversalIN4cute5tupleIJiiiiEEENS1_10collective13CollectiveMmaINS1_35MainloopSm100TmaUmmaWarpSpecializedILi2ELi2ELi4ENS5_IJNS4_1CILi1EEESB_SB_EEEEENS5_IJNSA_ILi128EEESE_NSA_ILi64EEEEEENS_6half_tENS5_IJSB_llEEESH_NS5_IJlSB_lEEENS4_8TiledMMAINS4_8MMA_AtomIJNS4_20SM100_MMA_F16BF16_SSISH_SH_fLi128ELi128ELNS4_4UMMA5MajorE1ELSO_0ELNSN_7ScaleInE0ELSP_0EEEEEENS4_6LayoutISC_NS5_IJNSA_ILi0EEEST_ST_EEEEENS5_IJNS4_10UnderscoreESW_SW_EEEEENS4_13SM90_TMA_LOADENS4_14ComposedLayoutINS4_7SwizzleILi3ELi4ELi3EEENS4_18smem_ptr_flag_bitsILi16EEENSS_INS5_IJSF_NSA_ILi8EEEEEENS5_IJSB_SF_EEEEEEEvNS4_8identityESZ_NS10_IS12_S14_NSS_INS5_IJS15_SF_EEENS5_IJSF_SB_EEEEEEEvS1A_EENS_8epilogue10collective18CollectiveEpilogueINS1G_23Sm100TmaWarpSpecializedILi4ELi2ELi32ELb1ELb0EEEJSG_NS5_IJNSS_ISE_SB_EENSS_INSA_ILi32EEESB_EEEEESH_SJ_SH_SJ_NS1G_6fusion15FusionCallbacksIS1K_NS1P_17LinearCombinationISH_fSH_fLNS_15FloatRoundStyleE2EEESG_S1O_JEEENS4_5SM1004TMEM4LOAD26SM100_TMEM_LOAD_32dp32b32xESZ_NS10_INS11_ILi2ELi4ELi3EEES14_NSS_INS5_IJS15_S1M_EEENS5_IJS1M_SB_EEEEEEENS4_39AutoVectorizingCopyWithAssumedAlignmentILi128EEENS4_14SM90_TMA_STOREES23_S25_S25_EEEvvEEEEvNT_6ParamsE) ;  /* 0xffffff68023c7950 */ /* 0x000fea0003c3ffff */
        .weak           $__internal_1_$__cuda_sm10x_tcgen05_guardrail_trap_phase_invalid_during_alloc
        .type           $__internal_1_$__cuda_sm10x_tcgen05_guardrail_trap_phase_invalid_during_alloc,@function
        .size           $__internal_1_$__cuda_sm10x_tcgen05_guardrail_trap_phase_invalid_during_alloc,($__internal_2_$__cuda_sm10x_tcgen05_guardrail_trap_unallocated_columns_being_dealloced - $__internal_1_$__cuda_sm10x_tcgen05_guardrail_trap_phase_invalid_during_alloc)
$__internal_1_$__cuda_sm10x_tcgen05_guardrail_trap_phase_invalid_during_alloc:
[----:B------:R-:W-:Y:S05]  /*9710*/  BPT.TRAP 0x1 ;  /* 0x000000040000795c */ /* 0x000fea0000300000 */
[----:B------:R-:W-:-:S04]  /*9720*/  MOV R3, 0x0 ;  /* 0x0000000000037802 */ /* 0x000fc80000000f00 */
[----:B------:R-:W-:Y:S05]  /*9730*/  RET.REL.NODEC R2 `(_ZN7cutlass13device_kernelINS_4gemm6kernel13GemmUniversalIN4cute5tupleIJiiiiEEENS1_10collective13CollectiveMmaINS1_35MainloopSm100TmaUmmaWarpSpecializedILi2ELi2ELi4ENS5_IJNS4_1CILi1EEESB_SB_EEEEENS5_IJNSA_ILi128EEESE_NSA_ILi64EEEEEENS_6half_tENS5_IJSB_llEEESH_NS5_IJlSB_lEEENS4_8TiledMMAINS4_8MMA_AtomIJNS4_20SM100_MMA_F16BF16_SSISH_SH_fLi128ELi128ELNS4_4UMMA5MajorE1ELSO_0ELNSN_7ScaleInE0ELSP_0EEEEEENS4_6LayoutISC_NS5_IJNSA_ILi0EEEST_ST_EEEEENS5_IJNS4_10UnderscoreESW_SW_EEEEENS4_13SM90_TMA_LOADENS4_14ComposedLayoutINS4_7SwizzleILi3ELi4ELi3EEENS4_18smem_ptr_flag_bitsILi16EEENSS_INS5_IJSF_NSA_ILi8EEEEEENS5_IJSB_SF_EEEEEEEvNS4_8identityESZ_NS10_IS12_S14_NSS_INS5_IJS15_SF_EEENS5_IJSF_SB_EEEEEEEvS1A_EENS_8epilogue10collective18CollectiveEpilogueINS1G_23Sm100TmaWarpSpecializedILi4ELi2ELi32ELb1ELb0EEEJSG_NS5_IJNSS_ISE_SB_EENSS_INSA_ILi32EEESB_EEEEESH_SJ_SH_SJ_NS1G_6fusion15FusionCallbacksIS1K_NS1P_17LinearCombinationISH_fSH_fLNS_15FloatRoundStyleE2EEESG_S1O_JEEENS4_5SM1004TMEM4LOAD26SM100_TMEM_LOAD_32dp32b32xESZ_NS10_INS11_ILi2ELi4ELi3EEES14_NSS_INS5_IJS15_S1M_EEENS5_IJS1M_SB_EEEEEEENS4_39AutoVectorizingCopyWithAssumedAlignmentILi128EEENS4_14SM90_TMA_STOREES23_S25_S25_EEEvvEEEEvNT_6ParamsE) ;  /* 0xffffff6802307950 */ /* 0x000fea0003c3ffff */
        .weak           $__internal_2_$__cuda_sm10x_tcgen05_guardrail_trap_unallocated_columns_being_dealloced
        .type           $__internal_2_$__cuda_sm10x_tcgen05_guardrail_trap_unallocated_columns_being_dealloced,@function
        .size           $__internal_2_$__cuda_sm10x_tcgen05_guardrail_trap_unallocated_columns_being_dealloced,(.L_x_170 - $__internal_2_$__cuda_sm10x_tcgen05_guardrail_trap_unallocated_columns_being_dealloced)
$__internal_2_$__cuda_sm10x_tcgen05_guardrail_trap_unallocated_columns_being_dealloced:
[----:B------:R-:W-:Y:S05]  /*9740*/  BPT.TRAP 0x1 ;  /* 0x000000040000795c */ /* 0x000fea0000300000 */
[----:B------:R-:W-:-:S04]  /*9750*/  HFMA2 R3, -RZ, RZ, 0, 0 ;  /* 0x00000000ff037431 */ /* 0x000fc800000001ff */
[----:B------:R-:W-:Y:S05]  /*9760*/  RET.REL.NODEC R2 `(_ZN7cutlass13device_kernelINS_4gemm6kernel13GemmUniversalIN4cute5tupleIJiiiiEEENS1_10collective13CollectiveMmaINS1_35MainloopSm100TmaUmmaWarpSpecializedILi2ELi2ELi4ENS5_IJNS4_1CILi1EEESB_SB_EEEEENS5_IJNSA_ILi128EEESE_NSA_ILi64EEEEEENS_6half_tENS5_IJSB_llEEESH_NS5_IJlSB_lEEENS4_8TiledMMAINS4_8MMA_AtomIJNS4_20SM100_MMA_F16BF16_SSISH_SH_fLi128ELi128ELNS4_4UMMA5MajorE1ELSO_0ELNSN_7ScaleInE0ELSP_0EEEEEENS4_6LayoutISC_NS5_IJNSA_ILi0EEEST_ST_EEEEENS5_IJNS4_10UnderscoreESW_SW_EEEEENS4_13SM90_TMA_LOADENS4_14ComposedLayoutINS4_7SwizzleILi3ELi4ELi3EEENS4_18smem_ptr_flag_bitsILi16EEENSS_INS5_IJSF_NSA_ILi8EEEEEENS5_IJSB_SF_EEEEEEEvNS4_8identityESZ_NS10_IS12_S14_NSS_INS5_IJS15_SF_EEENS5_IJSF_SB_EEEEEEEvS1A_EENS_8epilogue10collective18CollectiveEpilogueINS1G_23Sm100TmaWarpSpecializedILi4ELi2ELi32ELb1ELb0EEEJSG_NS5_IJNSS_ISE_SB_EENSS_INSA_ILi32EEESB_EEEEESH_SJ_SH_SJ_NS1G_6fusion15FusionCallbacksIS1K_NS1P_17LinearCombinationISH_fSH_fLNS_15FloatRoundStyleE2EEESG_S1O_JEEENS4_5SM1004TMEM4LOAD26SM100_TMEM_LOAD_32dp32b32xESZ_NS10_INS11_ILi2ELi4ELi3EEES14_NSS_INS5_IJS15_S1M_EEENS5_IJS1M_SB_EEEEEEENS4_39AutoVectorizingCopyWithAssumedAlignmentILi128EEENS4_14SM90_TMA_STOREES23_S25_S25_EEEvvEEEEvNT_6ParamsE) ;  /* 0xffffff6802247950 */ /* 0x000fea0003c3ffff */
.L_x_169:
[----:B------:R-:W-:-:S00]  /*9770*/  BRA `(.L_x_169) ;  /* 0xfffffffc00fc7947 */ /* 0x000fc0000383ffff */
[----:B------:R-:W-:-:S00]  /*9780*/  NOP ;  /* 0x0000000000007918 */ /* 0x000fc00000000000 */
[----:B------:R-:W-:-:S00]  /*9790*/  NOP ;  /* 0x0000000000007918 */ /* 0x000fc00000000000 */
[----:B------:R-:W-:-:S00]  /*97a0*/  NOP ;  /* 0x0000000000007918 */ /* 0x000fc00000000000 */
[----:B------:R-:W-:-:S00]  /*97b0*/  NOP ;  /* 0x0000000000007918 */ /* 0x000fc00000000000 */
[----:B------:R-:W-:-:S00]  /*97c0*/  NOP ;  /* 0x0000000000007918 */ /* 0x000fc00000000000 */
[----:B------:R-:W-:-:S00]  /*97d0*/  NOP ;  /* 0x0000000000007918 */ /* 0x000fc00000000000 */
[----:B------:R-:W-:-:S00]  /*97e0*/  NOP ;  /* 0x0000000000007918 */ /* 0x000fc00000000000 */
[----:B------:R-:W-:-:S00]  /*97f0*/  NOP ;  /* 0x0000000000007918 */ /* 0x000fc00000000000 */
.L_x_170:


//--------------------- .nv.global.init           --------------------------
	.section	.nv.global.init,"aw",@progbits
.nv.global.init:
	.type		$str$27,@object
	.size		$str$27,($str$28 - $str$27)
$str$27:
        /*0000*/ 	.byte	0x28, 0x61, 0x64, 0x64, 0x72, 0x65, 0x73, 0x73, 0x20, 0x26, 0x20, 0x6d, 0x61, 0x73, 0x6b, 0x29
        /*0010*/ 	.byte	0x20, 0x3d, 0x3d, 0x20, 0x30, 0x00
	.type		$str$28,@object
	.size		$str$28,($str$26 - $str$28)
$str$28:
        /*0016*/ 	.byte	0x2f, 0x74, 0x6d, 0x70, 0x2f, 0x63, 0x75, 0x74, 0x6c, 0x61, 0x73, 0x73, 0x5f, 0x73, 0x77, 0x65
        /*0026*/ 	.byte	0x65, 0x70, 0x5f, 0x73, 0x72, 0x63, 0x2f, 0x69, 0x6e, 0x63, 0x6c, 0x75, 0x64, 0x65, 0x2f, 0x63
        /*0036*/ 	.byte	0x75, 0x74, 0x65, 0x2f, 0x70, 0x6f, 0x69, 0x6e, 0x74, 0x65, 0x72, 0x5f, 0x66, 0x6c, 0x61, 0x67
        /*0046*/ 	.byte	0x67, 0x65, 0x64, 0x2e, 0x68, 0x70, 0x70, 0x00
	.type		$str$26,@object
	.size		$str$26,($str$25 - $str$26)
$str$26:
        /*004e*/ 	.byte	0x2f, 0x74, 0x6d, 0x70, 0x2f, 0x63, 0x75, 0x74, 0x6c, 0x61, 0x73, 0x73, 0x5f, 0x73, 0x77, 0x65
        /*005e*/ 	.byte	0x65, 0x70, 0x5f, 0x73, 0x72, 0x63, 0x2f, 0x69, 0x6e, 0x63, 0x6c, 0x75, 0x64, 0x65, 0x2f, 0x63
        /*006e*/ 	.byte	0x75, 0x74, 0x65, 0x2f, 0x61, 0x74, 0x6f, 0x6d, 0x2f, 0x63, 0x6f, 0x70, 0x79, 0x5f, 0x74, 0x72
        /*007e*/ 	.byte	0x61, 0x69, 0x74, 0x73, 0x5f, 0x73, 0x6d, 0x31, 0x30, 0x30, 0x2e, 0x68, 0x70, 0x70, 0x00
	.type		$str$25,@object
	.size		$str$25,(__unnamed_1 - $str$25)
$str$25:
        /*008d*/ 	.byte	0x28, 0x28, 0x75, 0x69, 0x6e, 0x74, 0x33, 0x32, 0x5f, 0x74, 0x28, 0x74, 0x68, 0x72, 0x65, 0x61
        /*009d*/ 	.byte	0x64, 0x49, 0x64, 0x78, 0x2e, 0x78, 0x29, 0x20, 0x2f, 0x20, 0x33, 0x32, 0x29, 0x20, 0x25, 0x20
        /*00ad*/ 	.byte	0x34, 0x29, 0x20, 0x3d, 0x3d, 0x20, 0x28, 0x28, 0x28, 0x74, 0x6d, 0x65, 0x6d, 0x5f, 0x61, 0x64
        /*00bd*/ 	.byte	0x64, 0x72, 0x20, 0x3e, 0x3e, 0x20, 0x31, 0x36, 0x29, 0x20, 0x2f, 0x20, 0x33, 0x32, 0x29, 0x20
        /*00cd*/ 	.byte	0x25, 0x20, 0x34, 0x29, 0x00
	.type		__unnamed_1,@object
	.size		__unnamed_1,(__unnamed_2 - __unnamed_1)
__unnamed_1:
        /*00d2*/ 	.byte	0x61, 0x75, 0x74, 0x6f, 0x20, 0x63, 0x75, 0x74, 0x65, 0x3a, 0x3a, 0x61, 0x73, 0x5f, 0x70, 0x6f
        /* <DEDUP_REMOVED lines=24> */
        /*0262*/ 	.byte	0x3e, 0x3e, 0x3e, 0x3e, 0x5d, 0x00
	.type		__unnamed_2,@object
	.size		__unnamed_2,(.L_2 - __unnamed_2)
__unnamed_2:
        /* <DEDUP_REMOVED lines=42> */
        /*0508*/ 	.byte	0x3e, 0x3e, 0x5d, 0x00
.L_2:


//--------------------- .nv.shared._ZN7cutlass13device_kernelINS_4gemm6kernel13GemmUniversalIN4cute5tupleIJiiiiEEENS1_10collective13CollectiveMmaINS1_35MainloopSm100TmaUmmaWarpSpecializedILi2ELi2ELi4ENS5_IJNS4_1CILi1EEESB_SB_EEEEENS5_IJNSA_ILi128EEESE_NSA_ILi64EEEEEENS_6half_tENS5_IJSB_llEEESH_NS5_IJlSB_lEEENS4_8TiledMMAINS4_8MMA_AtomIJNS4_20SM100_MMA_F16BF16_SSISH_SH_fLi128ELi128ELNS4_4UMMA5MajorE1ELSO_0ELNSN_7ScaleInE0ELSP_0EEEEEENS4_6LayoutISC_NS5_IJNSA_ILi0EEEST_ST_EEEEENS5_IJNS4_10UnderscoreESW_SW_EEEEENS4_13SM90_TMA_LOADENS4_14ComposedLayoutINS4_7SwizzleILi3ELi4ELi3EEENS4_18smem_ptr_flag_bitsILi16EEENSS_INS5_IJSF_NSA_ILi8EEEEEENS5_IJSB_SF_EEEEEEEvNS4_8identityESZ_NS10_IS12_S14_NSS_INS5_IJS15_SF_EEENS5_IJSF_SB_EEEEEEEvS1A_EENS_8epilogue10collective18CollectiveEpilogueINS1G_23Sm100TmaWarpSpecializedILi4ELi2ELi32ELb1ELb0EEEJSG_NS5_IJNSS_ISE_SB_EENSS_INSA_ILi32EEESB_EEEEESH_SJ_SH_SJ_NS1G_6fusion15FusionCallbacksIS1K_NS1P_17LinearCombinationISH_fSH_fLNS_15FloatRoundStyleE2EEESG_S1O_JEEENS4_5SM1004TMEM4LOAD26SM100_TMEM_LOAD_32dp32b32xESZ_NS10_INS11_ILi2ELi4ELi3EEES14_NSS_INS5_IJS15_S1M_EEENS5_IJS1M_SB_EEEEEEENS4_39AutoVectorizingCopyWithAssumedAlignmentILi128EEENS4_14SM90_TMA_STOREES23_S25_S25_EEEvvEEEEvNT_6ParamsE --------------------------
	.section	.nv.shared._ZN7cutlass13device_kernelINS_4gemm6kernel13GemmUniversalIN4cute5tupleIJiiiiEEENS1_10collective13CollectiveMmaINS1_35MainloopSm100TmaUmmaWarpSpecializedILi2ELi2ELi4ENS5_IJNS4_1CILi1EEESB_SB_EEEEENS5_IJNSA_ILi128EEESE_NSA_ILi64EEEEEENS_6half_tENS5_IJSB_llEEESH_NS5_IJlSB_lEEENS4_8TiledMMAINS4_8MMA_AtomIJNS4_20SM100_MMA_F16BF16_SSISH_SH_fLi128ELi128ELNS4_4UMMA5MajorE1ELSO_0ELNSN_7ScaleInE0ELSP_0EEEEEENS4_6LayoutISC_NS5_IJNSA_ILi0EEEST_ST_EEEEENS5_IJNS4_10UnderscoreESW_SW_EEEEENS4_13SM90_TMA_LOADENS4_14ComposedLayoutINS4_7SwizzleILi3ELi4ELi3EEENS4_18smem_ptr_flag_bitsILi16EEENSS_INS5_IJSF_NSA_ILi8EEEEEENS5_IJSB_SF_EEEEEEEvNS4_8identityESZ_NS10_IS12_S14_NSS_INS5_IJS15_SF_EEENS5_IJSF_SB_EEEEEEEvS1A_EENS_8epilogue10collective18CollectiveEpilogueINS1G_23Sm100TmaWarpSpecializedILi4ELi2ELi32ELb1ELb0EEEJSG_NS5_IJNSS_ISE_SB_EENSS_INSA_ILi32EEESB_EEEEESH_SJ_SH_SJ_NS1G_6fusion15FusionCallbacksIS1K_NS1P_17LinearCombinationISH_fSH_fLNS_15FloatRoundStyleE2EEESG_S1O_JEEENS4_5SM1004TMEM4LOAD26SM100_TMEM_LOAD_32dp32b32xESZ_NS10_INS11_ILi2ELi4ELi3EEES14_NSS_INS5_IJS15_S1M_EEENS5_IJS1M_SB_EEEEEEENS4_39AutoVectorizingCopyWithAssumedAlignmentILi128EEENS4_14SM90_TMA_STOREES23_S25_S25_EEEvvEEEEvNT_6ParamsE,"aw",@nobits
	.sectionflags	@""
	.align	16
	.zero		1024


//--------------------- .nv.shared.reserved.0     --------------------------
	.section	.nv.shared.reserved.0,"aw",@nobits
	.weak		__nv_reservedSMEM_offset_0_alias
	.size		__nv_reservedSMEM_offset_0_alias, 0, 64
	.other		__nv_reservedSMEM_offset_0_alias,@"STO_CUDA_RESERVED_SHARED STV_DEFAULT"
__nv_reservedSMEM_offset_0_alias:
	.zero		0
.nv.shared.reserved.0:
	.zero		64
	.weak		__nv_reservedSMEM_tcgen05_partition
	.type		__nv_reservedSMEM_tcgen05_partition,@object
	.size		__nv_reservedSMEM_tcgen05_partition,(.L_0 - __nv_reservedSMEM_tcgen05_partition)
__nv_reservedSMEM_tcgen05_partition:
	.zero		32
.L_0:


//--------------------- .nv.global                --------------------------
	.section	.nv.global,"aw",@nobits
.nv.global:
	.type		_ZN40_INTERNAL_b8f3b491_4_k_cu_ca153a16_230884cute1_E,@object
	.size		_ZN40_INTERNAL_b8f3b491_4_k_cu_ca153a16_230884cute1_E,(_ZN40_INTERNAL_b8f3b491_4_k_cu_ca153a16_230884cuda3std3__45__cpo6cbeginE - _ZN40_INTERNAL_b8f3b491_4_k_cu_ca153a16_230884cute1_E)
_ZN40_INTERNAL_b8f3b491_4_k_cu_ca153a16_230884cute1_E:
	.zero		1
	.type		_ZN40_INTERNAL_b8f3b491_4_k_cu_ca153a16_230884cuda3std3__45__cpo6cbeginE,@object
	.size		_ZN40_INTERNAL_b8f3b491_4_k_cu_ca153a16_230884cuda3std3__45__cpo6cbeginE,(_ZN40_INTERNAL_b8f3b491_4_k_cu_ca153a16_230884cuda3std3__48in_placeE - _ZN40_INTERNAL_b8f3b491_4_k_cu_ca153a16_230884cuda3std3__45__cpo6cbeginE)
_ZN40_INTERNAL_b8f3b491_4_k_cu_ca153a16_230884cuda3std3__45__cpo6cbeginE:
	.zero		1
	.type		_ZN40_INTERNAL_b8f3b491_4_k_cu_ca153a16_230884cuda3std3__48in_placeE,@object
	.size		_ZN40_INTERNAL_b8f3b491_4_k_cu_ca153a16_230884cuda3std3__48in_placeE,(_ZN40_INTERNAL_b8f3b491_4_k_cu_ca153a16_230884cuda3std6ranges3__45__cpo9iter_moveE - _ZN40_INTERNAL_b8f3b491_4_k_cu_ca153a16_230884cuda3std3__48in_placeE)
_ZN40_INTERNAL_b8f3b491_4_k_cu_ca153a16_230884cuda3std3__48in_placeE:
	.zero		1
	.type		_ZN40_INTERNAL_b8f3b491_4_k_cu_ca153a16_230884cuda3std6ranges3__45__cpo9iter_moveE,@object
	.size		_ZN40_INTERNAL_b8f3b491_4_k_cu_ca153a16_230884cuda3std6ranges3__45__cpo9iter_moveE,(_ZN40_INTERNAL_b8f3b491_4_k_cu_ca153a16_230884cuda3std3__45__cpo5beginE - _ZN40_INTERNAL_b8f3b491_4_k_cu_ca153a16_230884cuda3std6ranges3__45__cpo9iter_moveE)
_ZN40_INTERNAL_b8f3b491_4_k_cu_ca153a16_230884cuda3std6ranges3__45__cpo9iter_moveE:
	.zero		1
	.type		_ZN40_INTERNAL_b8f3b491_4_k_cu_ca153a16_230884cuda3std3__45__cpo5beginE,@object
	.size		_ZN40_INTERNAL_b8f3b491_4_k_cu_ca153a16_230884cuda3std3__45__cpo5beginE,(_ZN40_INTERNAL_b8f3b491_4_k_cu_ca153a16_230884cuda3std3__442_GLOBAL__N__b8f3b491_4_k_cu_ca153a16_230886ignoreE - _ZN40_INTERNAL_b8f3b491_4_k_cu_ca153a16_230884cuda3std3__45__cpo5beginE)
_ZN40_INTERNAL_b8f3b491_4_k_cu_ca153a16_230884cuda3std3__45__cpo5beginE:
	.zero		1
	.type		_ZN40_INTERNAL_b8f3b491_4_k_cu_ca153a16_230884cuda3std3__442_GLOBAL__N__b8f3b491_4_k_cu_ca153a16_230886ignoreE,@object
	.size		_ZN40_INTERNAL_b8f3b491_4_k_cu_ca153a16_230884cuda3std3__442_GLOBAL__N__b8f3b491_4_k_cu_ca153a16_230886ignoreE,(_ZN40_INTERNAL_b8f3b491_4_k_cu_ca153a16_230884cute7productE - _ZN40_INTERNAL_b8f3b491_4_k_cu_ca153a16_230884cuda3std3__442_GLOBAL__N__b8f3b491_4_k_cu_ca153a16_230886ignoreE)
_ZN40_INTERNAL_b8f3b491_4_k_cu_ca153a16_230884cuda3std3__442_GLOBAL__N__b8f3b491_4_k_cu_ca153a16_230886ignoreE:
	.zero		1
	.type		_ZN40_INTERNAL_b8f3b491_4_k_cu_ca153a16_230884cute7productE,@object
	.size		_ZN40_INTERNAL_b8f3b491_4_k_cu_ca153a16_230884cute7productE,(_ZN40_INTERNAL_b8f3b491_4_k_cu_ca153a16_230884cuda3std3__45__cpo3endE - _ZN40_INTERNAL_b8f3b491_4_k_cu_ca153a16_230884cute7productE)
_ZN40_INTERNAL_b8f3b491_4_k_cu_ca153a16_230884cute7productE:
	.zero		1
	.type		_ZN40_INTERNAL_b8f3b491_4_k_cu_ca153a16_230884cuda3std3__45__cpo3endE,@object
	.size		_ZN40_INTERNAL_b8f3b491_4_k_cu_ca153a16_230884cuda3std3__45__cpo3endE,(_ZN40_INTERNAL_b8f3b491_4_k_cu_ca153a16_230884cuda3std3__419piecewise_constructE - _ZN40_INTERNAL_b8f3b491_4_k_cu_ca153a16_230884cuda3std3__45__cpo3endE)
_ZN40_INTERNAL_b8f3b491_4_k_cu_ca153a16_230884cuda3std3__45__cpo3endE:
	.zero		1
	.type		_ZN40_INTERNAL_b8f3b491_4_k_cu_ca153a16_230884cuda3std3__419piecewise_constructE,@object
	.size		_ZN40_INTERNAL_b8f3b491_4_k_cu_ca153a16_230884cuda3std3__419piecewise_constructE,(_ZN40_INTERNAL_b8f3b491_4_k_cu_ca153a16_230884cuda3std3__45__cpo4cendE - _ZN40_INTERNAL_b8f3b491_4_k_cu_ca153a16_230884cuda3std3__419piecewise_constructE)
_ZN40_INTERNAL_b8f3b491_4_k_cu_ca153a16_230884cuda3std3__419piecewise_constructE:
	.zero		1
	.type		_ZN40_INTERNAL_b8f3b491_4_k_cu_ca153a16_230884cuda3std3__45__cpo4cendE,@object
	.size		_ZN40_INTERNAL_b8f3b491_4_k_cu_ca153a16_230884cuda3std3__45__cpo4cendE,(_ZN40_INTERNAL_b8f3b491_4_k_cu_ca153a16_230884cuda3std6ranges3__45__cpo4swapE - _ZN40_INTERNAL_b8f3b491_4_k_cu_ca153a16_230884cuda3std3__45__cpo4cendE)
_ZN40_INTERNAL_b8f3b491_4_k_cu_ca153a16_230884cuda3std3__45__cpo4cendE:
	.zero		1
	.type		_ZN40_INTERNAL_b8f3b491_4_k_cu_ca153a16_230884cuda3std6ranges3__45__cpo4swapE,@object
	.size		_ZN40_INTERNAL_b8f3b491_4_k_cu_ca153a16_230884cuda3std6ranges3__45__cpo4swapE,(.L_10 - _ZN40_INTERNAL_b8f3b491_4_k_cu_ca153a16_230884cuda3std6ranges3__45__cpo4swapE)
_ZN40_INTERNAL_b8f3b491_4_k_cu_ca153a16_230884cuda3std6ranges3__45__cpo4swapE:
	.zero		1
.L_10:


//--------------------- .nv.constant0._ZN7cutlass13device_kernelINS_4gemm6kernel13GemmUniversalIN4cute5tupleIJiiiiEEENS1_10collective13CollectiveMmaINS1_35MainloopSm100TmaUmmaWarpSpecializedILi2ELi2ELi4ENS5_IJNS4_1CILi1EEESB_SB_EEEEENS5_IJNSA_ILi128EEESE_NSA_ILi64EEEEEENS_6half_tENS5_IJSB_llEEESH_NS5_IJlSB_lEEENS4_8TiledMMAINS4_8MMA_AtomIJNS4_20SM100_MMA_F16BF16_SSISH_SH_fLi128ELi128ELNS4_4UMMA5MajorE1ELSO_0ELNSN_7ScaleInE0ELSP_0EEEEEENS4_6LayoutISC_NS5_IJNSA_ILi0EEEST_ST_EEEEENS5_IJNS4_10UnderscoreESW_SW_EEEEENS4_13SM90_TMA_LOADENS4_14ComposedLayoutINS4_7SwizzleILi3ELi4ELi3EEENS4_18smem_ptr_flag_bitsILi16EEENSS_INS5_IJSF_NSA_ILi8EEEEEENS5_IJSB_SF_EEEEEEEvNS4_8identityESZ_NS10_IS12_S14_NSS_INS5_IJS15_SF_EEENS5_IJSF_SB_EEEEEEEvS1A_EENS_8epilogue10collective18CollectiveEpilogueINS1G_23Sm100TmaWarpSpecializedILi4ELi2ELi32ELb1ELb0EEEJSG_NS5_IJNSS_ISE_SB_EENSS_INSA_ILi32EEESB_EEEEESH_SJ_SH_SJ_NS1G_6fusion15FusionCallbacksIS1K_NS1P_17LinearCombinationISH_fSH_fLNS_15FloatRoundStyleE2EEESG_S1O_JEEENS4_5SM1004TMEM4LOAD26SM100_TMEM_LOAD_32dp32b32xESZ_NS10_INS11_ILi2ELi4ELi3EEES14_NSS_INS5_IJS15_S1M_EEENS5_IJS1M_SB_EEEEEEENS4_39AutoVectorizingCopyWithAssumedAlignmentILi128EEENS4_14SM90_TMA_STOREES23_S25_S25_EEEvvEEEEvNT_6ParamsE --------------------------
	.section	.nv.constant0._ZN7cutlass13device_kernelINS_4gemm6kernel13GemmUniversalIN4cute5tupleIJiiiiEEENS1_10collective13CollectiveMmaINS1_35MainloopSm100TmaUmmaWarpSpecializedILi2ELi2ELi4ENS5_IJNS4_1CILi1EEESB_SB_EEEEENS5_IJNSA_ILi128EEESE_NSA_ILi64EEEEEENS_6half_tENS5_IJSB_llEEESH_NS5_IJlSB_lEEENS4_8TiledMMAINS4_8MMA_AtomIJNS4_20SM100_MMA_F16BF16_SSISH_SH_fLi128ELi128ELNS4_4UMMA5MajorE1ELSO_0ELNSN_7ScaleInE0ELSP_0EEEEEENS4_6LayoutISC_NS5_IJNSA_ILi0EEEST_ST_EEEEENS5_IJNS4_10UnderscoreESW_SW_EEEEENS4_13SM90_TMA_LOADENS4_14ComposedLayoutINS4_7SwizzleILi3ELi4ELi3EEENS4_18smem_ptr_flag_bitsILi16EEENSS_INS5_IJSF_NSA_ILi8EEEEEENS5_IJSB_SF_EEEEEEEvNS4_8identityESZ_NS10_IS12_S14_NSS_INS5_IJS15_SF_EEENS5_IJSF_SB_EEEEEEEvS1A_EENS_8epilogue10collective18CollectiveEpilogueINS1G_23Sm100TmaWarpSpecializedILi4ELi2ELi32ELb1ELb0EEEJSG_NS5_IJNSS_ISE_SB_EENSS_INSA_ILi32EEESB_EEEEESH_SJ_SH_SJ_NS1G_6fusion15FusionCallbacksIS1K_NS1P_17LinearCombinationISH_fSH_fLNS_15FloatRoundStyleE2EEESG_S1O_JEEENS4_5SM1004TMEM4LOAD26SM100_TMEM_LOAD_32dp32b32xESZ_NS10_INS11_ILi2ELi4ELi3EEES14_NSS_INS5_IJS15_S1M_EEENS5_IJS1M_SB_EEEEEEENS4_39AutoVectorizingCopyWithAssumedAlignmentILi128EEENS4_14SM90_TMA_STOREES23_S25_S25_EEEvvEEEEvNT_6ParamsE,"a",@progbits
	.sectionflags	@""
	.align	4
.nv.constant0._ZN7cutlass13device_kernelINS_4gemm6kernel13GemmUniversalIN4cute5tupleIJiiiiEEENS1_10collective13CollectiveMmaINS1_35MainloopSm100TmaUmmaWarpSpecializedILi2ELi2ELi4ENS5_IJNS4_1CILi1EEESB_SB_EEEEENS5_IJNSA_ILi128EEESE_NSA_ILi64EEEEEENS_6half_tENS5_IJSB_llEEESH_NS5_IJlSB_lEEENS4_8TiledMMAINS4_8MMA_AtomIJNS4_20SM100_MMA_F16BF16_SSISH_SH_fLi128ELi128ELNS4_4UMMA5MajorE1ELSO_0ELNSN_7ScaleInE0ELSP_0EEEEEENS4_6LayoutISC_NS5_IJNSA_ILi0EEEST_ST_EEEEENS5_IJNS4_10UnderscoreESW_SW_EEEEENS4_13SM90_TMA_LOADENS4_14ComposedLayoutINS4_7SwizzleILi3ELi4ELi3EEENS4_18smem_ptr_flag_bitsILi16EEENSS_INS5_IJSF_NSA_ILi8EEEEEENS5_IJSB_SF_EEEEEEEvNS4_8identityESZ_NS10_IS12_S14_NSS_INS5_IJS15_SF_EEENS5_IJSF_SB_EEEEEEEvS1A_EENS_8epilogue10collective18CollectiveEpilogueINS1G_23Sm100TmaWarpSpecializedILi4ELi2ELi32ELb1ELb0EEEJSG_NS5_IJNSS_ISE_SB_EENSS_INSA_ILi32EEESB_EEEEESH_SJ_SH_SJ_NS1G_6fusion15FusionCallbacksIS1K_NS1P_17LinearCombinationISH_fSH_fLNS_15FloatRoundStyleE2EEESG_S1O_JEEENS4_5SM1004TMEM4LOAD26SM100_TMEM_LOAD_32dp32b32xESZ_NS10_INS11_ILi2ELi4ELi3EEES14_NSS_INS5_IJS15_S1M_EEENS5_IJS1M_SB_EEEEEEENS4_39AutoVectorizingCopyWithAssumedAlignmentILi128EEENS4_14SM90_TMA_STOREES23_S25_S25_EEEvvEEEEvNT_6ParamsE:
	.zero		2944


//--------------------- SYMBOLS --------------------------

	.type		.nv.reservedSmem.offset0,@object
	.size		.nv.reservedSmem.offset0,0x4
	.type		.nv.reservedSmem.cap,@object
	.size		.nv.reservedSmem.cap,0x4
	.type		__assertfail,@function
